def attn_fwd(
    Q,
    K,
    V,
    Out,
    Lse,
    sm_scale,
    stride_qz,
    stride_qh,
    stride_qm,
    stride_qk,
    stride_kz,
    stride_kh,
    stride_kn,
    stride_kk,
    stride_vz,
    stride_vh,
    stride_vn,
    stride_vk,
    stride_oz,
    stride_oh,
    stride_om,
    stride_ok,
    seqlen_q,
    seqlen_k,
    BLOCK_M: tl.constexpr,
    BLOCK_N: tl.constexpr,
    HEAD_DIM: tl.constexpr,
    CAUSAL: tl.constexpr,
):
    start_m = tl.program_id(0)
    off_hz = tl.program_id(1)
    q_off = off_hz * stride_qh
    k_off = off_hz * stride_kh
    v_off = off_hz * stride_vh
    offs_m = start_m * BLOCK_M + tl.arange(0, BLOCK_M)
    offs_d = tl.arange(0, HEAD_DIM)
    offs_n = tl.arange(0, BLOCK_N)
    q_ptrs = Q + q_off + offs_m[:, None] * stride_qm + offs_d[None, :] * stride_qk
    k_ptrs = K + k_off + offs_d[:, None] * stride_kk + offs_n[None, :] * stride_kn
    v_ptrs = V + v_off + offs_n[:, None] * stride_vn + offs_d[None, :] * stride_vk
    m_i = tl.full([BLOCK_M], float("-inf"), dtype=tl.float32)
    l_i = tl.zeros([BLOCK_M], dtype=tl.float32) + 1.0
    acc = tl.zeros([BLOCK_M, HEAD_DIM], dtype=tl.float32)
    q = tl.load(q_ptrs)
    acc, l_i, m_i = _attn_fwd_inner(
        acc,
        l_i,
        m_i,
        q,
        k_ptrs,
        v_ptrs,
        sm_scale,
        stride_kn,
        stride_vn,
        start_m,
        seqlen_k,
        BLOCK_M,
        BLOCK_N,
        HEAD_DIM,
        CAUSAL,
    )
    acc = acc / l_i[:, None]
    lse = m_i + tl.math.log2(l_i) / 1.4426950408889634
    o_ptrs = (
        Out
        + off_hz * stride_oh
        + offs_m[:, None] * stride_om
        + offs_d[None, :] * stride_ok
    )
    tl.store(o_ptrs, acc.to(Out.dtype.element_ty))
    tl.store(Lse + off_hz * seqlen_q + offs_m, lse)

# config = {"BLOCK_M": 32, "BLOCK_N": 32, "HEAD_DIM": 32, "arch": "sm_100", "causal": true, "dtype": "fp8e4m3", "num_stages": 3, "num_warps": 4}
# arch = sm_100


// ===== COMPILED SASS (sm_100a) =====

	.target	sm_100a

	.elftype	@"ET_EXEC"


//--------------------- .note.nv.tkinfo           --------------------------
	.section	.note.nv.tkinfo,"",@"SHT_NOTE"
	.sectionflags	@"SHF_NOTE_NV_TKINFO"
	.tkinfo
        /*0018*/ 	.word	0x00000081
        /*0030*/ 	.string	""
        /*0030*/ 	.string	"ptxas-blackwell"
        /*0030*/ 	.string	"Cuda compilation tools, release 12.9, V12.9.86"
        /*0030*/ 	.string	"Build cuda_12.9.r12.9/compiler.36037853_0"
        /*0030*/ 	.string	"-v  -suppress-debug-info  -lineinfo  -arch sm_100a "



//--------------------- .note.nv.cuver            --------------------------
	.section	.note.nv.cuver,"",@"SHT_NOTE"
	.sectionflags	@"SHF_NOTE_NV_CUVER"
        /*0018*/ 	.short	0x0001
        /*001a*/ 	.short	0x0064
        /*001c*/ 	.short	0x0001
        /*001e*/ 	.short	0x0000
        /*0020*/ 	.short	0x0001
        /*0022*/ 	.short	0x0000


//--------------------- .nv.info                  --------------------------
	.section	.nv.info,"",@"SHT_CUDA_INFO"
	.align	4


	//----- nvinfo : EIATTR_REGCOUNT
	.align		4
        /*0000*/ 	.byte	0x04, 0x2f
        /*0002*/ 	.short	(.L_2 - .L_1)
	.align		4
.L_1:
        /*0004*/ 	.word	index@(attn_fwd)
        /*0008*/ 	.word	0x00000066


	//----- nvinfo : EIATTR_FRAME_SIZE
	.align		4
.L_2:
        /*000c*/ 	.byte	0x04, 0x11
        /*000e*/ 	.short	(.L_4 - .L_3)
	.align		4
.L_3:
        /*0010*/ 	.word	index@(attn_fwd)
        /*0014*/ 	.word	0x00000000


	//----- nvinfo : EIATTR_MIN_STACK_SIZE
	.align		4
.L_4:
        /*0018*/ 	.byte	0x04, 0x12
        /*001a*/ 	.short	(.L_6 - .L_5)
	.align		4
.L_5:
        /*001c*/ 	.word	index@(attn_fwd)
        /*0020*/ 	.word	0x00000000
.L_6:


//--------------------- .nv.info.attn_fwd         --------------------------
	.section	.nv.info.attn_fwd,"",@"SHT_CUDA_INFO"
	.sectionflags	@""
	.align	4


	//----- nvinfo : EIATTR_CUDA_API_VERSION
	.align		4
        /*0000*/ 	.byte	0x04, 0x37
        /*0002*/ 	.short	(.L_8 - .L_7)
.L_7:
        /*0004*/ 	.word	0x00000081


	//----- nvinfo : EIATTR_KPARAM_INFO
	.align		4
.L_8:
        /*0008*/ 	.byte	0x04, 0x17
        /*000a*/ 	.short	(.L_10 - .L_9)
.L_9:
        /*000c*/ 	.word	0x00000000
        /*0010*/ 	.short	0x0019
        /*0012*/ 	.short	0x0080
        /*0014*/ 	.byte	0x00, 0xf4, 0x21, 0x00


	//----- nvinfo : EIATTR_KPARAM_INFO
	.align		4
.L_10:
        /*0018*/ 	.byte	0x04, 0x17
        /*001a*/ 	.short	(.L_12 - .L_11)
.L_11:
        /*001c*/ 	.word	0x00000000
        /*0020*/ 	.short	0x0018
        /*0022*/ 	.short	0x0078
        /*0024*/ 	.byte	0x00, 0xf4, 0x21, 0x00


	//----- nvinfo : EIATTR_KPARAM_INFO
	.align		4
.L_12:
        /*0028*/ 	.byte	0x04, 0x17
        /*002a*/ 	.short	(.L_14 - .L_13)
.L_13:
        /*002c*/ 	.word	0x00000000
        /*0030*/ 	.short	0x0017
        /*0032*/ 	.short	0x0070
        /*0034*/ 	.byte	0x00, 0xf0, 0x11, 0x00


	//----- nvinfo : EIATTR_KPARAM_INFO
	.align		4
.L_14:
        /*0038*/ 	.byte	0x04, 0x17
        /*003a*/ 	.short	(.L_16 - .L_15)
.L_15:
        /*003c*/ 	.word	0x00000000
        /*0040*/ 	.short	0x0016
        /*0042*/ 	.short	0x006c
        /*0044*/ 	.byte	0x00, 0xf0, 0x11, 0x00


	//----- nvinfo : EIATTR_KPARAM_INFO
	.align		4
.L_16:
        /*0048*/ 	.byte	0x04, 0x17
        /*004a*/ 	.short	(.L_18 - .L_17)
.L_17:
        /*004c*/ 	.word	0x00000000
        /*0050*/ 	.short	0x0015
        /*0052*/ 	.short	0x0068
        /*0054*/ 	.byte	0x00, 0xf0, 0x11, 0x00


	//----- nvinfo : EIATTR_KPARAM_INFO
	.align		4
.L_18:
        /*0058*/ 	.byte	0x04, 0x17
        /*005a*/ 	.short	(.L_20 - .L_19)
.L_19:
        /*005c*/ 	.word	0x00000000
        /*0060*/ 	.short	0x0014
        /*0062*/ 	.short	0x0064
        /*0064*/ 	.byte	0x00, 0xf0, 0x11, 0x00


	//----- nvinfo : EIATTR_KPARAM_INFO
	.align		4
.L_20:
        /*0068*/ 	.byte	0x04, 0x17
        /*006a*/ 	.short	(.L_22 - .L_21)
.L_21:
        /*006c*/ 	.word	0x00000000
        /*0070*/ 	.short	0x0013
        /*0072*/ 	.short	0x0060
        /*0074*/ 	.byte	0x00, 0xf0, 0x11, 0x00


	//----- nvinfo : EIATTR_KPARAM_INFO
	.align		4
.L_22:
        /*0078*/ 	.byte	0x04, 0x17
        /*007a*/ 	.short	(.L_24 - .L_23)
.L_23:
        /*007c*/ 	.word	0x00000000
        /*0080*/ 	.short	0x0012
        /*0082*/ 	.short	0x005c
        /*0084*/ 	.byte	0x00, 0xf0, 0x11, 0x00


	//----- nvinfo : EIATTR_KPARAM_INFO
	.align		4
.L_24:
        /*0088*/ 	.byte	0x04, 0x17
        /*008a*/ 	.short	(.L_26 - .L_25)
.L_25:
        /*008c*/ 	.word	0x00000000
        /*0090*/ 	.short	0x0011
        /*0092*/ 	.short	0x0058
        /*0094*/ 	.byte	0x00, 0xf0, 0x11, 0x00


	//----- nvinfo : EIATTR_KPARAM_INFO
	.align		4
.L_26:
        /*0098*/ 	.byte	0x04, 0x17
        /*009a*/ 	.short	(.L_28 - .L_27)
.L_27:
        /*009c*/ 	.word	0x00000000
        /*00a0*/ 	.short	0x0010
        /*00a2*/ 	.short	0x0054
        /*00a4*/ 	.byte	0x00, 0xf0, 0x11, 0x00


	//----- nvinfo : EIATTR_KPARAM_INFO
	.align		4
.L_28:
        /*00a8*/ 	.byte	0x04, 0x17
        /*00aa*/ 	.short	(.L_30 - .L_29)
.L_29:
        /*00ac*/ 	.word	0x00000000
        /*00b0*/ 	.short	0x000f
        /*00b2*/ 	.short	0x0050
        /*00b4*/ 	.byte	0x00, 0xf0, 0x11, 0x00


	//----- nvinfo : EIATTR_KPARAM_INFO
	.align		4
.L_30:
        /*00b8*/ 	.byte	0x04, 0x17
        /*00ba*/ 	.short	(.L_32 - .L_31)
.L_31:
        /*00bc*/ 	.word	0x00000000
        /*00c0*/ 	.short	0x000e
        /*00c2*/ 	.short	0x004c
        /*00c4*/ 	.byte	0x00, 0xf0, 0x11, 0x00


	//----- nvinfo : EIATTR_KPARAM_INFO
	.align		4
.L_32:
        /*00c8*/ 	.byte	0x04, 0x17
        /*00ca*/ 	.short	(.L_34 - .L_33)
.L_33:
        /*00cc*/ 	.word	0x00000000
        /*00d0*/ 	.short	0x000d
        /*00d2*/ 	.short	0x0048
        /*00d4*/ 	.byte	0x00, 0xf0, 0x11, 0x00


	//----- nvinfo : EIATTR_KPARAM_INFO
	.align		4
.L_34:
        /*00d8*/ 	.byte	0x04, 0x17
        /*00da*/ 	.short	(.L_36 - .L_35)
.L_35:
        /*00dc*/ 	.word	0x00000000
        /*00e0*/ 	.short	0x000c
        /*00e2*/ 	.short	0x0044
        /*00e4*/ 	.byte	0x00, 0xf0, 0x11, 0x00


	//----- nvinfo : EIATTR_KPARAM_INFO
	.align		4
.L_36:
        /*00e8*/ 	.byte	0x04, 0x17
        /*00ea*/ 	.short	(.L_38 - .L_37)
.L_37:
        /*00ec*/ 	.word	0x00000000
        /*00f0*/ 	.short	0x000b
        /*00f2*/ 	.short	0x0040
        /*00f4*/ 	.byte	0x00, 0xf0, 0x11, 0x00


	//----- nvinfo : EIATTR_KPARAM_INFO
	.align		4
.L_38:
        /*00f8*/ 	.byte	0x04, 0x17
        /*00fa*/ 	.short	(.L_40 - .L_39)
.L_39:
        /*00fc*/ 	.word	0x00000000
        /*0100*/ 	.short	0x000a
        /*0102*/ 	.short	0x003c
        /*0104*/ 	.byte	0x00, 0xf0, 0x11, 0x00


	//----- nvinfo : EIATTR_KPARAM_INFO
	.align		4
.L_40:
        /*0108*/ 	.byte	0x04, 0x17
        /*010a*/ 	.short	(.L_42 - .L_41)
.L_41:
        /*010c*/ 	.word	0x00000000
        /*0110*/ 	.short	0x0009
        /*0112*/ 	.short	0x0038
        /*0114*/ 	.byte	0x00, 0xf0, 0x11, 0x00


	//----- nvinfo : EIATTR_KPARAM_INFO
	.align		4
.L_42:
        /*0118*/ 	.byte	0x04, 0x17
        /*011a*/ 	.short	(.L_44 - .L_43)
.L_43:
        /*011c*/ 	.word	0x00000000
        /*0120*/ 	.short	0x0008
        /*0122*/ 	.short	0x0034
        /*0124*/ 	.byte	0x00, 0xf0, 0x11, 0x00


	//----- nvinfo : EIATTR_KPARAM_INFO
	.align		4
.L_44:
        /*0128*/ 	.byte	0x04, 0x17
        /*012a*/ 	.short	(.L_46 - .L_45)
.L_45:
        /*012c*/ 	.word	0x00000000
        /*0130*/ 	.short	0x0007
        /*0132*/ 	.short	0x0030
        /*0134*/ 	.byte	0x00, 0xf0, 0x11, 0x00


	//----- nvinfo : EIATTR_KPARAM_INFO
	.align		4
.L_46:
        /*0138*/ 	.byte	0x04, 0x17
        /*013a*/ 	.short	(.L_48 - .L_47)
.L_47:
        /*013c*/ 	.word	0x00000000
        /*0140*/ 	.short	0x0006
        /*0142*/ 	.short	0x002c
        /*0144*/ 	.byte	0x00, 0xf0, 0x11, 0x00


	//----- nvinfo : EIATTR_KPARAM_INFO
	.align		4
.L_48:
        /*0148*/ 	.byte	0x04, 0x17
        /*014a*/ 	.short	(.L_50 - .L_49)
.L_49:
        /*014c*/ 	.word	0x00000000
        /*0150*/ 	.short	0x0005
        /*0152*/ 	.short	0x0028
        /*0154*/ 	.byte	0x00, 0xf0, 0x11, 0x00


	//----- nvinfo : EIATTR_KPARAM_INFO
	.align		4
.L_50:
        /*0158*/ 	.byte	0x04, 0x17
        /*015a*/ 	.short	(.L_52 - .L_51)
.L_51:
        /*015c*/ 	.word	0x00000000
        /*0160*/ 	.short	0x0004
        /*0162*/ 	.short	0x0020
        /*0164*/ 	.byte	0x00, 0xf4, 0x21, 0x00


	//----- nvinfo : EIATTR_KPARAM_INFO
	.align		4
.L_52:
        /*0168*/ 	.byte	0x04, 0x17
        /*016a*/ 	.short	(.L_54 - .L_53)
.L_53:
        /*016c*/ 	.word	0x00000000
        /*0170*/ 	.short	0x0003
        /*0172*/ 	.short	0x0018
        /*0174*/ 	.byte	0x00, 0xf4, 0x21, 0x00


	//----- nvinfo : EIATTR_KPARAM_INFO
	.align		4
.L_54:
        /*0178*/ 	.byte	0x04, 0x17
        /*017a*/ 	.short	(.L_56 - .L_55)
.L_55:
        /*017c*/ 	.word	0x00000000
        /*0180*/ 	.short	0x0002
        /*0182*/ 	.short	0x0010
        /*0184*/ 	.byte	0x00, 0xf4, 0x21, 0x00


	//----- nvinfo : EIATTR_KPARAM_INFO
	.align		4
.L_56:
        /*0188*/ 	.byte	0x04, 0x17
        /*018a*/ 	.short	(.L_58 - .L_57)
.L_57:
        /*018c*/ 	.word	0x00000000
        /*0190*/ 	.short	0x0001
        /*0192*/ 	.short	0x0008
        /*0194*/ 	.byte	0x00, 0xf4, 0x21, 0x00


	//----- nvinfo : EIATTR_KPARAM_INFO
	.align		4
.L_58:
        /*0198*/ 	.byte	0x04, 0x17
        /*019a*/ 	.short	(.L_60 - .L_59)
.L_59:
        /*019c*/ 	.word	0x00000000
        /*01a0*/ 	.short	0x0000
        /*01a2*/ 	.short	0x0000
        /*01a4*/ 	.byte	0x00, 0xf4, 0x21, 0x00


	//----- nvinfo : EIATTR_SPARSE_MMA_MASK
	.align		4
.L_60:
        /*01a8*/ 	.byte	0x03, 0x50
        /*01aa*/ 	.short	0x0000


	//----- nvinfo : EIATTR_MAXREG_COUNT
	.align		4
        /*01ac*/ 	.byte	0x03, 0x1b
        /*01ae*/ 	.short	0x00ff


	//----- nvinfo : EIATTR_NUM_BARRIERS
	.align		4
        /*01b0*/ 	.byte	0x02, 0x4c
        /*01b2*/ 	.byte	0x01
	.zero		1


	//----- nvinfo : EIATTR_COOP_GROUP_MASK_REGIDS
	.align		4
        /*01b4*/ 	.byte	0x04, 0x29
        /*01b6*/ 	.short	(.L_62 - .L_61)


	//   ....[0]....
.L_61:
        /*01b8*/ 	.word	0xffffffff


	//   ....[1]....
        /*01bc*/ 	.word	0xffffffff


	//   ....[2]....
        /*01c0*/ 	.word	0xffffffff


	//   ....[3]....
        /*01c4*/ 	.word	0xffffffff


	//   ....[4]....
        /*01c8*/ 	.word	0xffffffff


	//   ....[5]....
        /*01cc*/ 	.word	0xffffffff


	//   ....[6]....
        /*01d0*/ 	.word	0xffffffff


	//   ....[7]....
        /*01d4*/ 	.word	0xffffffff


	//   ....[8]....
        /*01d8*/ 	.word	0xffffffff


	//   ....[9]....
        /*01dc*/ 	.word	0xffffffff


	//   ....[10]....
        /*01e0*/ 	.word	0xffffffff


	//   ....[11]....
        /*01e4*/ 	.word	0xffffffff


	//   ....[12]....
        /*01e8*/ 	.word	0xffffffff


	//   ....[13]....
        /*01ec*/ 	.word	0xffffffff


	//   ....[14]....
        /*01f0*/ 	.word	0xffffffff


	//   ....[15]....
        /*01f4*/ 	.word	0xffffffff


	//----- nvinfo : EIATTR_COOP_GROUP_INSTR_OFFSETS
	.align		4
.L_62:
        /*01f8*/ 	.byte	0x04, 0x28
        /*01fa*/ 	.short	(.L_64 - .L_63)


	//   ....[0]....
.L_63:
        /*01fc*/ 	.word	0x000019a0


	//   ....[1]....
        /*0200*/ 	.word	0x00001ad0


	//   ....[2]....
        /*0204*/ 	.word	0x00001ae0


	//   ....[3]....
        /*0208*/ 	.word	0x00001b00


	//   ....[4]....
        /*020c*/ 	.word	0x000020c0


	//   ....[5]....
        /*0210*/ 	.word	0x000020e0


	//   ....[6]....
        /*0214*/ 	.word	0x000020f0


	//   ....[7]....
        /*0218*/ 	.word	0x00002100


	//   ....[8]....
        /*021c*/ 	.word	0x00002110


	//   ....[9]....
        /*0220*/ 	.word	0x00002120


	//   ....[10]....
        /*0224*/ 	.word	0x00002130


	//   ....[11]....
        /*0228*/ 	.word	0x00002140


	//   ....[12]....
        /*022c*/ 	.word	0x00002400


	//   ....[13]....
        /*0230*/ 	.word	0x00002410


	//   ....[14]....
        /*0234*/ 	.word	0x000024e0


	//   ....[15]....
        /*0238*/ 	.word	0x00002500


	//----- nvinfo : EIATTR_VRC_CTA_INIT_COUNT
	.align		4
.L_64:
        /*023c*/ 	.byte	0x02, 0x4a
	.zero		1
	.zero		1


	//----- nvinfo : EIATTR_EXIT_INSTR_OFFSETS
	.align		4
        /*0240*/ 	.byte	0x04, 0x1c
        /*0242*/ 	.short	(.L_66 - .L_65)


	//   ....[0]....
.L_65:
        /*0244*/ 	.word	0x00003780


	//   ....[1]....
        /*0248*/ 	.word	0x000037b0


	//----- nvinfo : EIATTR_REQNTID
	.align		4
.L_66:
        /*024c*/ 	.byte	0x04, 0x10
        /*024e*/ 	.short	(.L_68 - .L_67)
.L_67:
        /*0250*/ 	.word	0x00000080
        /*0254*/ 	.word	0x00000001
        /*0258*/ 	.word	0x00000001


	//----- nvinfo : EIATTR_CBANK_PARAM_SIZE
	.align		4
.L_68:
        /*025c*/ 	.byte	0x03, 0x19
        /*025e*/ 	.short	0x0088


	//----- nvinfo : EIATTR_PARAM_CBANK
	.align		4
        /*0260*/ 	.byte	0x04, 0x0a
        /*0262*/ 	.short	(.L_70 - .L_69)
	.align		4
.L_69:
        /*0264*/ 	.word	index@(.nv.constant0.attn_fwd)
        /*0268*/ 	.short	0x0380
        /*026a*/ 	.short	0x0088


	//----- nvinfo : EIATTR_SW_WAR
	.align		4
.L_70:
        /*026c*/ 	.byte	0x04, 0x36
        /*026e*/ 	.short	(.L_72 - .L_71)
.L_71:
        /*0270*/ 	.word	0x00000008
.L_72:


//--------------------- .nv.compat                --------------------------
	.section	.nv.compat,"",@"SHT_CUDA_COMPAT_INFO"
	.align	4
        /*0000*/ 	.byte	0x02, 0x02, 0x02, 0x00, 0x02, 0x05, 0x05, 0x00, 0x02, 0x03, 0x00, 0x00, 0x02, 0x06, 0x01, 0x00


//--------------------- .nv.callgraph             --------------------------
	.section	.nv.callgraph,"",@"SHT_CUDA_CALLGRAPH"
	.align	4
	.sectionentsize	8
	.align		4
        /*0000*/ 	.word	0x00000000
	.align		4
        /*0004*/ 	.word	0xffffffff
	.align		4
        /*0008*/ 	.word	0x00000000
	.align		4
        /*000c*/ 	.word	0xfffffffe
	.align		4
        /*0010*/ 	.word	0x00000000
	.align		4
        /*0014*/ 	.word	0xfffffffd
	.align		4
        /*0018*/ 	.word	0x00000000
	.align		4
        /*001c*/ 	.word	0xfffffffc


//--------------------- .nv.constant4             --------------------------
	.section	.nv.constant4,"a",@progbits
	.align	8
	.align		8
.nv.constant4:
        /*0000*/ 	.dword	_$_str


//--------------------- .text.attn_fwd            --------------------------
	.section	.text.attn_fwd,"ax",@progbits
	.align	128
        .global         attn_fwd
        .type           attn_fwd,@function
        .size           attn_fwd,(.L_x_3 - attn_fwd)
        .other          attn_fwd,@"STO_CUDA_ENTRY STV_DEFAULT"
attn_fwd:
.text.attn_fwd:
[----:B------:R-:W0:Y:S01]  /*0000*/  LDC R1, c[0x0][0x37c] ;  /* 0x0000df00ff017b82 */ /* 0x000e220000000800 */
[----:B------:R-:W1:Y:S07]  /*0010*/  S2R R3, SR_CTAID.X ;  /* 0x0000000000037919 */ /* 0x000e6e0000002500 */
[----:B------:R-:W2:Y:S01]  /*0020*/  S2UR UR8, SR_CTAID.Y ;  /* 0x00000000000879c3 */ /* 0x000ea20000002600 */
[----:B------:R-:W2:Y:S01]  /*0030*/  LDCU.64 UR4, c[0x0][0x3b0] ;  /* 0x00007600ff0477ac */ /* 0x000ea20008000a00 */
[----:B------:R-:W3:Y:S01]  /*0040*/  S2R R92, SR_TID.X ;  /* 0x00000000005c7919 */ /* 0x000ee20000002100 */
[----:B------:R-:W4:Y:S05]  /*0050*/  LDCU.64 UR12, c[0x0][0x358] ;  /* 0x00006b00ff0c77ac */ /* 0x000f2a0008000a00 */
[----:B------:R-:W5:Y:S08]  /*0060*/  LDC R23, c[0x0][0x3b8] ;  /* 0x0000ee00ff177b82 */ /* 0x000f700000000800 */
[----:B------:R-:W0:Y:S01]  /*0070*/  LDC.64 R20, c[0x0][0x380] ;  /* 0x0000e000ff147b82 */ /* 0x000e220000000a00 */
[----:B--2---:R-:W-:Y:S01]  /*0080*/  UIMAD UR4, UR8, UR4, URZ ;  /* 0x00000004080472a4 */ /* 0x004fe2000f8e02ff */
[----:B-1----:R-:W-:Y:S01]  /*0090*/  IMAD.SHL.U32 R3, R3, 0x20, RZ ;  /* 0x0000002003037824 */ /* 0x002fe200078e00ff */
[----:B---3--:R-:W-:-:S04]  /*00a0*/  SHF.R.U32.HI R6, RZ, 0x5, R92 ;  /* 0x00000005ff067819 */ /* 0x008fc8000001165c */
[----:B------:R-:W-:Y:S02]  /*00b0*/  LOP3.LUT R0, R3, 0x1f, R92, 0xf8, !PT ;  /* 0x0000001f03007812 */ /* 0x000fe400078ef85c */
[----:B------:R-:W-:-:S03]  /*00c0*/  SGXT.U32 R6, R6, 0x2 ;  /* 0x000000020606781a */ /* 0x000fc60000000000 */
[----:B------:R-:W-:Y:S01]  /*00d0*/  IMAD R5, R0, UR5, RZ ;  /* 0x0000000500057c24 */ /* 0x000fe2000f8e02ff */
[----:B------:R-:W-:Y:S01]  /*00e0*/  USHF.R.S32.HI UR5, URZ, 0x1f, UR4 ;  /* 0x0000001fff057899 */ /* 0x000fe20008011404 */
[----:B-----5:R-:W-:-:S03]  /*00f0*/  IMAD R2, R6, R23, RZ ;  /* 0x0000001706027224 */ /* 0x020fc600078e02ff */
[----:B0-----:R-:W-:Y:S01]  /*0100*/  IADD3 R20, P0, P1, R5, UR4, R20 ;  /* 0x0000000405147c10 */ /* 0x001fe2000f91e014 */
[----:B------:R-:W-:Y:S01]  /*0110*/  IMAD R7, R23, 0x4, R2 ;  /* 0x0000000417077824 */ /* 0x000fe200078e0202 */
[----:B------:R-:W-:-:S03]  /*0120*/  SHF.R.S32.HI R4, RZ, 0x1f, R5 ;  /* 0x0000001fff047819 */ /* 0x000fc60000011405 */
[----:B------:R-:W-:Y:S01]  /*0130*/  IMAD R11, R23, 0x4, R7 ;  /* 0x00000004170b7824 */ /* 0x000fe200078e0207 */
[----:B------:R-:W-:Y:S02]  /*0140*/  IADD3.X R22, PT, PT, R4, UR5, R21, P0, P1 ;  /* 0x0000000504167c10 */ /* 0x000fe400087e2415 */
[CC--:B------:R-:W-:Y:S02]  /*0150*/  IADD3 R4, P0, PT, R2.reuse, R20.reuse, RZ ;  /* 0x0000001402047210 */ /* 0x0c0fe40007f1e0ff */
[----:B------:R-:W-:Y:S02]  /*0160*/  IADD3 R8, P1, PT, R7, R20, RZ ;  /* 0x0000001407087210 */ /* 0x000fe40007f3e0ff */
[----:B------:R-:W-:Y:S01]  /*0170*/  LEA.HI.X.SX32 R5, R2, R22, 0x1, P0 ;  /* 0x0000001602057211 */ /* 0x000fe200000f0eff */
[----:B------:R-:W-:Y:S01]  /*0180*/  IMAD R2, R23, 0x4, R11 ;  /* 0x0000000417027824 */ /* 0x000fe200078e020b */
[----:B------:R-:W-:Y:S02]  /*0190*/  IADD3 R10, P0, PT, R11, R20, RZ ;  /* 0x000000140b0a7210 */ /* 0x000fe40007f1e0ff */
[-C--:B------:R-:W-:Y:S01]  /*01a0*/  LEA.HI.X.SX32 R9, R7, R22.reuse, 0x1, P1 ;  /* 0x0000001607097211 */ /* 0x080fe200008f0eff */
[----:B------:R-:W-:Y:S01]  /*01b0*/  IMAD R7, R23, 0x4, R2 ;  /* 0x0000000417077824 */ /* 0x000fe200078e0202 */
[----:B------:R-:W-:Y:S01]  /*01c0*/  LEA.HI.X.SX32 R11, R11, R22, 0x1, P0 ;  /* 0x000000160b0b7211 */ /* 0x000fe200000f0eff */
[----:B----4-:R0:W2:Y:S01]  /*01d0*/  LDG.E.U8 R18, desc[UR12][R4.64] ;  /* 0x0000000c04127981 */ /* 0x0100a2000c1e1100 */
[----:B------:R-:W-:-:S02]  /*01e0*/  IADD3 R12, P0, PT, R2, R20, RZ ;  /* 0x00000014020c7210 */ /* 0x000fc40007f1e0ff */
[----:B------:R-:W-:Y:S01]  /*01f0*/  LEA.HI R28, R92, 0x1c, RZ, 0x1b ;  /* 0x0000001c5c1c7811 */ /* 0x000fe200078fd8ff */
[----:B------:R1:W2:Y:S01]  /*0200*/  LDG.E.U8 R19, desc[UR12][R8.64] ;  /* 0x0000000c08137981 */ /* 0x0002a2000c1e1100 */
[----:B------:R-:W-:Y:S01]  /*0210*/  LEA.HI.X.SX32 R13, R2, R22, 0x1, P0 ;  /* 0x00000016020d7211 */ /* 0x000fe200000f0eff */
[----:B------:R-:W-:Y:S01]  /*0220*/  IMAD R2, R23, 0x4, R7 ;  /* 0x0000000417027824 */ /* 0x000fe200078e0207 */
[C---:B------:R-:W-:Y:S01]  /*0230*/  IADD3 R14, P0, PT, R7.reuse, R20, RZ ;  /* 0x00000014070e7210 */ /* 0x040fe20007f1e0ff */
[----:B------:R-:W-:Y:S01]  /*0240*/  IMAD R17, R28, R23, RZ ;  /* 0x000000171c117224 */ /* 0x000fe200078e02ff */
[----:B------:R-:W3:Y:S02]  /*0250*/  LDG.E.U8 R10, desc[UR12][R10.64] ;  /* 0x0000000c0a0a7981 */ /* 0x000ee4000c1e1100 */
[----:B------:R-:W-:Y:S01]  /*0260*/  LEA.HI.X.SX32 R15, R7, R22, 0x1, P0 ;  /* 0x00000016070f7211 */ /* 0x000fe200000f0eff */
[----:B------:R-:W-:Y:S01]  /*0270*/  IMAD R7, R23, 0x4, R2 ;  /* 0x0000000417077824 */ /* 0x000fe200078e0202 */
[-C--:B0-----:R-:W-:Y:S01]  /*0280*/  IADD3 R4, P0, PT, R2, R20.reuse, RZ ;  /* 0x0000001402047210 */ /* 0x081fe20007f1e0ff */
[----:B------:R-:W3:Y:S01]  /*0290*/  LDG.E.U8 R13, desc[UR12][R12.64] ;  /* 0x0000000c0c0d7981 */ /* 0x000ee2000c1e1100 */
[----:B------:R-:W-:-:S02]  /*02a0*/  IADD3 R16, P1, PT, R17, R20, RZ ;  /* 0x0000001411107210 */ /* 0x000fc40007f3e0ff */
[----:B------:R-:W-:Y:S01]  /*02b0*/  LEA.HI.X.SX32 R5, R2, R22, 0x1, P0 ;  /* 0x0000001602057211 */ /* 0x000fe200000f0eff */
[----:B------:R-:W4:Y:S01]  /*02c0*/  LDG.E.U8 R14, desc[UR12][R14.64] ;  /* 0x0000000c0e0e7981 */ /* 0x000f22000c1e1100 */
[----:B-1----:R-:W-:Y:S02]  /*02d0*/  IADD3 R8, P0, PT, R7, R20, RZ ;  /* 0x0000001407087210 */ /* 0x002fe40007f1e0ff */
[-C--:B------:R-:W-:Y:S02]  /*02e0*/  LEA.HI.X.SX32 R17, R17, R22.reuse, 0x1, P1 ;  /* 0x0000001611117211 */ /* 0x080fe400008f0eff */
[----:B------:R-:W-:Y:S01]  /*02f0*/  LEA.HI.X.SX32 R9, R7, R22, 0x1, P0 ;  /* 0x0000001607097211 */ /* 0x000fe200000f0eff */
[----:B------:R0:W4:Y:S04]  /*0300*/  LDG.E.U8 R5, desc[UR12][R4.64] ;  /* 0x0000000c04057981 */ /* 0x000128000c1e1100 */
[----:B------:R-:W5:Y:S04]  /*0310*/  LDG.E.U8 R17, desc[UR12][R16.64] ;  /* 0x0000000c10117981 */ /* 0x000f68000c1e1100 */
[----:B------:R1:W5:Y:S01]  /*0320*/  LDG.E.U8 R8, desc[UR12][R8.64] ;  /* 0x0000000c08087981 */ /* 0x000362000c1e1100 */
[----:B------:R-:W1:Y:S01]  /*0330*/  S2UR UR7, SR_CgaCtaId ;  /* 0x00000000000779c3 */ /* 0x000e620000008800 */
[----:B------:R-:W-:Y:S01]  /*0340*/  SHF.R.S32.HI R7, RZ, 0x6, R92 ;  /* 0x00000006ff077819 */ /* 0x000fe2000001145c */
[----:B------:R-:W-:Y:S01]  /*0350*/  UMOV UR4, 0x400 ;  /* 0x0000040000047882 */ /* 0x000fe20000000000 */
[----:B------:R-:W-:Y:S01]  /*0360*/  IMAD.SHL.U32 R2, R92, 0x2, RZ ;  /* 0x000000025c027824 */ /* 0x000fe200078e00ff */
[----:B------:R-:W-:-:S02]  /*0370*/  CS2R R24, SRZ ;  /* 0x0000000000187805 */ /* 0x000fc4000001ff00 */
[----:B------:R-:W-:Y:S01]  /*0380*/  SGXT R7, R7, 0x1 ;  /* 0x000000010707781a */ /* 0x000fe20000000200 */
[----:B------:R-:W-:Y:S01]  /*0390*/  IMAD.MOV.U32 R42, RZ, RZ, -0x800000 ;  /* 0xff800000ff2a7424 */ /* 0x000fe200078e00ff */
[----:B------:R-:W-:Y:S01]  /*03a0*/  CS2R R26, SRZ ;  /* 0x00000000001a7805 */ /* 0x000fe2000001ff00 */
[----:B------:R-:W-:Y:S01]  /*03b0*/  IMAD.MOV.U32 R95, RZ, RZ, 0x3f800000 ;  /* 0x3f800000ff5f7424 */ /* 0x000fe200078e00ff */
[----:B------:R-:W-:Y:S01]  /*03c0*/  LOP3.LUT R7, R7, 0x90, RZ, 0xc0, !PT ;  /* 0x0000009007077812 */ /* 0x000fe200078ec0ff */
[----:B------:R-:W-:Y:S01]  /*03d0*/  IMAD.MOV.U32 R94, RZ, RZ, 0x3f800000 ;  /* 0x3f800000ff5e7424 */ /* 0x000fe200078e00ff */
[----:B------:R-:W-:Y:S01]  /*03e0*/  CS2R R20, SRZ ;  /* 0x0000000000147805 */ /* 0x000fe2000001ff00 */
[----:B------:R-:W-:Y:S01]  /*03f0*/  IMAD.MOV.U32 R43, RZ, RZ, -0x800000 ;  /* 0xff800000ff2b7424 */ /* 0x000fe200078e00ff */
[----:B------:R-:W-:Y:S02]  /*0400*/  LOP3.LUT R2, R7, 0x7e, R2, 0x78, !PT ;  /* 0x0000007e07027812 */ /* 0x000fe400078e7802 */
[----:B------:R-:W-:-:S02]  /*0410*/  CS2R R22, SRZ ;  /* 0x0000000000167805 */ /* 0x000fc4000001ff00 */
[----:B0-----:R-:W-:Y:S01]  /*0420*/  LOP3.LUT R4, R2, 0x20, RZ, 0x3c, !PT ;  /* 0x0000002002047812 */ /* 0x001fe200078e3cff */
[----:B-1----:R-:W-:Y:S01]  /*0430*/  ULEA UR7, UR7, UR4, 0x18 ;  /* 0x0000000407077291 */ /* 0x002fe2000f8ec0ff */
[----:B--2---:R-:W-:-:S05]  /*0440*/  IMAD R18, R19, 0x100, R18 ;  /* 0x0000010013127824 */ /* 0x004fca00078e0212 */
[----:B------:R-:W-:-:S04]  /*0450*/  F2FP.F16.E4M3.UNPACK_B R18, R18 ;  /* 0x00000012ff12723e */ /* 0x000fc800020006ff */
[----:B------:R-:W-:Y:S01]  /*0460*/  PRMT R7, R18, 0x7632, R7 ;  /* 0x0000763212077816 */ /* 0x000fe20000000007 */
[----:B---3--:R-:W-:Y:S01]  /*0470*/  IMAD R10, R13, 0x100, R10 ;  /* 0x000001000d0a7824 */ /* 0x008fe200078e020a */
[----:B------:R0:W-:Y:S04]  /*0480*/  STS.U16 [R2+UR7], R18 ;  /* 0x0000001202007988 */ /* 0x0001e80008000407 */
[----:B------:R-:W-:-:S04]  /*0490*/  F2FP.F16.E4M3.UNPACK_B R10, R10 ;  /* 0x0000000aff0a723e */ /* 0x000fc800020006ff */
[----:B------:R-:W-:Y:S01]  /*04a0*/  PRMT R9, R10, 0x7632, R9 ;  /* 0x000076320a097816 */ /* 0x000fe20000000009 */
[----:B----4-:R-:W-:Y:S01]  /*04b0*/  IMAD R5, R5, 0x100, R14 ;  /* 0x0000010005057824 */ /* 0x010fe200078e020e */
[----:B------:R-:W-:Y:S01]  /*04c0*/  STS.U16 [R2+UR7+0x200], R10 ;  /* 0x0002000a02007988 */ /* 0x000fe20008000407 */
[----:B0-----:R-:W-:Y:S02]  /*04d0*/  CS2R R18, SRZ ;  /* 0x0000000000127805 */ /* 0x001fe4000001ff00 */
[----:B------:R-:W-:Y:S02]  /*04e0*/  CS2R R14, SRZ ;  /* 0x00000000000e7805 */ /* 0x000fe4000001ff00 */
[----:B------:R-:W-:Y:S01]  /*04f0*/  F2FP.F16.E4M3.UNPACK_B R5, R5 ;  /* 0x00000005ff05723e */ /* 0x000fe200020006ff */
[----:B-----5:R-:W-:-:S03]  /*0500*/  IMAD R8, R17, 0x100, R8 ;  /* 0x0000010011087824 */ /* 0x020fc600078e0208 */
[----:B------:R-:W-:Y:S01]  /*0510*/  PRMT R11, R5, 0x7632, R11 ;  /* 0x00007632050b7816 */ /* 0x000fe2000000000b */
[----:B------:R0:W-:Y:S01]  /*0520*/  STS.U16 [R2+UR7+0x400], R5 ;  /* 0x0004000502007988 */ /* 0x0001e20008000407 */
[----:B------:R-:W-:Y:S02]  /*0530*/  CS2R R16, SRZ ;  /* 0x0000000000107805 */ /* 0x000fe4000001ff00 */
[----:B------:R-:W-:-:S04]  /*0540*/  F2FP.F16.E4M3.UNPACK_B R8, R8 ;  /* 0x00000008ff08723e */ /* 0x000fc800020006ff */
[----:B------:R-:W-:Y:S01]  /*0550*/  PRMT R12, R8, 0x7632, R12 ;  /* 0x00007632080c7816 */ /* 0x000fe2000000000c */
[----:B------:R1:W-:Y:S01]  /*0560*/  STS.U16 [R2+UR7+0x600], R8 ;  /* 0x0006000802007988 */ /* 0x0003e20008000407 */
[----:B0-----:R-:W-:-:S03]  /*0570*/  IMAD.SHL.U32 R5, R92, 0x40, RZ ;  /* 0x000000405c057824 */ /* 0x001fc600078e00ff */
[----:B------:R-:W-:Y:S04]  /*0580*/  STS.U16 [R4+UR7+0x100], R7 ;  /* 0x0001000704007988 */ /* 0x000fe80008000407 */
[----:B------:R0:W-:Y:S01]  /*0590*/  STS.U16 [R4+UR7+0x300], R9 ;  /* 0x0003000904007988 */ /* 0x0001e20008000407 */
[----:B-1----:R-:W-:Y:S01]  /*05a0*/  VIADD R2, R3, 0x20 ;  /* 0x0000002003027836 */ /* 0x002fe20000000000 */
[----:B------:R-:W-:Y:S02]  /*05b0*/  SHF.R.S32.HI R8, RZ, 0x3, R92 ;  /* 0x00000003ff087819 */ /* 0x000fe4000001145c */
[----:B------:R-:W-:Y:S02]  /*05c0*/  STS.U16 [R4+UR7+0x500], R11 ;  /* 0x0005000b04007988 */ /* 0x000fe40008000407 */
[----:B------:R-:W-:-:S02]  /*05d0*/  ISETP.GE.AND P0, PT, R2, 0x1, PT ;  /* 0x000000010200780c */ /* 0x000fc40003f06270 */
[----:B------:R1:W-:Y:S01]  /*05e0*/  STS.U16 [R4+UR7+0x700], R12 ;  /* 0x0007000c04007988 */ /* 0x0003e20008000407 */
[----:B------:R-:W-:Y:S02]  /*05f0*/  SGXT R8, R8, 0x1 ;  /* 0x000000010808781a */ /* 0x000fe40000000200 */
[C---:B0-----:R-:W-:Y:S02]  /*0600*/  LOP3.LUT R9, R92.reuse, 0x8, RZ, 0xc0, !PT ;  /* 0x000000085c097812 */ /* 0x041fe400078ec0ff */
[----:B-1----:R-:W-:Y:S02]  /*0610*/  CS2R R12, SRZ ;  /* 0x00000000000c7805 */ /* 0x002fe4000001ff00 */
[----:B------:R-:W-:-:S04]  /*0620*/  LOP3.LUT R4, R92, 0x20, RZ, 0xc0, !PT ;  /* 0x000000205c047812 */ /* 0x000fc800078ec0ff */
[----:B------:R-:W-:Y:S05]  /*0630*/  @!P0 BRA `(.L_x_0) ;  /* 0x0000002000008947 */ /* 0x000fea0003800000 */
[----:B------:R-:W-:Y:S01]  /*0640*/  LOP3.LUT R10, R5, 0x40, RZ, 0xc0, !PT ;  /* 0x00000040050a7812 */ /* 0x000fe200078ec0ff */
[----:B------:R-:W0:Y:S01]  /*0650*/  LDC.64 R60, c[0x0][0x3c0] ;  /* 0x0000f000ff3c7b82 */ /* 0x000e220000000a00 */
[C---:B------:R-:W-:Y:S01]  /*0660*/  LOP3.LUT R11, R92.reuse, 0x1, RZ, 0xc0, !PT ;  /* 0x000000015c0b7812 */ /* 0x040fe200078ec0ff */
[----:B------:R-:W1:Y:S01]  /*0670*/  LDCU UR4, c[0x0][0x3c8] ;  /* 0x00007900ff0477ac */ /* 0x000e620008000800 */
[----:B------:R-:W-:Y:S01]  /*0680*/  LOP3.LUT R12, R92, 0x1c, RZ, 0xc0, !PT ;  /* 0x0000001c5c0c7812 */ /* 0x000fe200078ec0ff */
[----:B------:R-:W-:Y:S01]  /*0690*/  VIADD R10, R10, UR7 ;  /* 0x000000070a0a7c36 */ /* 0x000fe20008000000 */
[--C-:B------:R-:W-:Y:S01]  /*06a0*/  SHF.R.U32.HI R5, RZ, 0x2, R92.reuse ;  /* 0x00000002ff057819 */ /* 0x100fe2000001165c */
[----:B------:R-:W2:Y:S01]  /*06b0*/  LDCU.64 UR14, c[0x0][0x388] ;  /* 0x00007100ff0e77ac */ /* 0x000ea20008000a00 */
[----:B------:R-:W-:Y:S01]  /*06c0*/  SHF.R.U32.HI R13, RZ, 0x1, R92 ;  /* 0x00000001ff0d7819 */ /* 0x000fe2000001165c */
[----:B------:R-:W-:Y:S01]  /*06d0*/  IMAD R12, R11, 0x2, R12 ;  /* 0x000000020b0c7824 */ /* 0x000fe200078e020c */
[----:B------:R-:W-:Y:S01]  /*06e0*/  SHF.R.U32.HI R4, RZ, 0x1, R4 ;  /* 0x00000001ff047819 */ /* 0x000fe20000011604 */
[----:B------:R-:W3:Y:S01]  /*06f0*/  LDC R20, c[0x0][0x3d8] ;  /* 0x0000f600ff147b82 */ /* 0x000ee20000000800 */
[----:B------:R-:W-:Y:S01]  /*0700*/  SGXT.U32 R5, R5, 0x3 ;  /* 0x000000030505781a */ /* 0x000fe20000000000 */
[----:B------:R-:W4:Y:S01]  /*0710*/  LDCU.64 UR10, c[0x0][0x3d0] ;  /* 0x00007a00ff0a77ac */ /* 0x000f220008000a00 */
[----:B------:R-:W-:Y:S01]  /*0720*/  SGXT.U32 R11, R13, 0x1 ;  /* 0x000000010d0b781a */ /* 0x000fe20000000000 */
[----:B------:R-:W-:Y:S01]  /*0730*/  IMAD.SHL.U32 R14, R92, 0x10, RZ ;  /* 0x000000105c0e7824 */ /* 0x000fe200078e00ff */
[----:B------:R-:W-:Y:S01]  /*0740*/  LOP3.LUT R3, R3, R4, R5, 0xfe, !PT ;  /* 0x0000000403037212 */ /* 0x000fe200078efe05 */
[----:B------:R-:W-:Y:S01]  /*0750*/  IMAD.MOV.U32 R95, RZ, RZ, 0x3f800000 ;  /* 0x3f800000ff5f7424 */ /* 0x000fe200078e00ff */
[----:B------:R-:W-:Y:S01]  /*0760*/  LOP3.LUT R4, R12, R11, RZ, 0xfc, !PT ;  /* 0x0000000b0c047212 */ /* 0x000fe200078efcff */
[----:B------:R-:W-:Y:S01]  /*0770*/  IMAD.MOV.U32 R97, RZ, RZ, -0x800000 ;  /* 0xff800000ff617424 */ /* 0x000fe200078e00ff */
[----:B------:R-:W-:Y:S01]  /*0780*/  SHF.R.S32.HI R11, RZ, 0x1, R92 ;  /* 0x00000001ff0b7819 */ /* 0x000fe2000001145c */
[----:B------:R-:W5:Y:S01]  /*0790*/  LDC.64 R12, c[0x0][0x390] ;  /* 0x0000e400ff0c7b82 */ /* 0x000f620000000a00 */
[----:B------:R-:W-:Y:S01]  /*07a0*/  LOP3.LUT R7, R92, 0x4, RZ, 0xc0, !PT ;  /* 0x000000045c077812 */ /* 0x000fe200078ec0ff */
[----:B------:R-:W-:Y:S01]  /*07b0*/  IMAD.MOV.U32 R87, RZ, RZ, RZ ;  /* 0x000000ffff577224 */ /* 0x000fe200078e00ff */
[----:B------:R-:W-:Y:S01]  /*07c0*/  SGXT R11, R11, 0x1 ;  /* 0x000000010b0b781a */ /* 0x000fe20000000200 */
[----:B0-----:R-:W-:Y:S01]  /*07d0*/  IMAD R60, R60, UR8, RZ ;  /* 0x000000083c3c7c24 */ /* 0x001fe2000f8e02ff */
[----:B------:R-:W-:Y:S01]  /*07e0*/  LOP3.LUT R5, R92, 0x3, RZ, 0xc0, !PT ;  /* 0x000000035c057812 */ /* 0x000fe200078ec0ff */
[----:B------:R-:W-:Y:S01]  /*07f0*/  IMAD R89, R7, 0x80, R10 ;  /* 0x0000008007597824 */ /* 0x000fe200078e020a */
[--C-:B------:R-:W-:Y:S01]  /*0800*/  SHF.R.S32.HI R10, RZ, 0x2, R92.reuse ;  /* 0x00000002ff0a7819 */ /* 0x100fe2000001145c */
[-C--:B------:R-:W-:Y:S01]  /*0810*/  IMAD R69, R28, R61.reuse, RZ ;  /* 0x0000003d1c457224 */ /* 0x080fe200078e02ff */
[----:B------:R-:W-:Y:S01]  /*0820*/  LOP3.LUT R15, R11, 0x120, RZ, 0xc0, !PT ;  /* 0x000001200b0f7812 */ /* 0x000fe200078ec0ff */
[----:B------:R-:W-:Y:S01]  /*0830*/  IMAD.SHL.U32 R11, R9, 0x2, RZ ;  /* 0x00000002090b7824 */ /* 0x000fe200078e00ff */
[----:B------:R-:W-:Y:S01]  /*0840*/  SGXT R10, R10, 0x1 ;  /* 0x000000010a0a781a */ /* 0x000fe20000000200 */
[----:B------:R-:W-:Y:S01]  /*0850*/  IMAD.MOV.U32 R96, RZ, RZ, -0x800000 ;  /* 0xff800000ff607424 */ /* 0x000fe200078e00ff */
[----:B------:R-:W-:Y:S01]  /*0860*/  LOP3.LUT R15, R15, 0x30, R92, 0x78, !PT ;  /* 0x000000300f0f7812 */ /* 0x000fe200078e785c */
[-C--:B---3--:R-:W-:Y:S01]  /*0870*/  IMAD R71, R6, R20.reuse, RZ ;  /* 0x0000001406477224 */ /* 0x088fe200078e02ff */
[----:B------:R-:W-:Y:S01]  /*0880*/  LOP3.LUT R10, R10, 0x90, RZ, 0xc0, !PT ;  /* 0x000000900a0a7812 */ /* 0x000fe200078ec0ff */
[----:B------:R-:W-:Y:S01]  /*0890*/  IMAD R28, R28, R20, RZ ;  /* 0x000000141c1c7224 */ /* 0x000fe200078e02ff */
[----:B------:R-:W-:Y:S01]  /*08a0*/  LOP3.LUT R8, R15, 0x90, R8, 0x78, !PT ;  /* 0x000000900f087812 */ /* 0x000fe200078e7808 */
[----:B------:R-:W-:Y:S01]  /*08b0*/  IMAD R73, R20, 0x4, R71 ;  /* 0x0000000414497824 */ /* 0x000fe200078e0247 */
[----:B------:R-:W-:Y:S01]  /*08c0*/  LOP3.LUT R7, R92, 0x1f, RZ, 0xc0, !PT ;  /* 0x0000001f5c077812 */ /* 0x000fe200078ec0ff */
[----:B------:R-:W-:Y:S01]  /*08d0*/  IMAD R10, R5, 0x20, R10 ;  /* 0x00000020050a7824 */ /* 0x000fe200078e020a */
[----:B------:R-:W-:Y:S01]  /*08e0*/  LOP3.LUT R14, R14, 0x100, RZ, 0xc0, !PT ;  /* 0x000001000e0e7812 */ /* 0x000fe200078ec0ff */
[----:B------:R-:W-:Y:S01]  /*08f0*/  IMAD.IADD R89, R8, 0x1, R89 ;  /* 0x0000000108597824 */ /* 0x000fe200078e0259 */
[----:B------:R-:W-:Y:S01]  /*0900*/  LOP3.LUT P6, RZ, R92, 0x2, RZ, 0xc0, !PT ;  /* 0x000000025cff7812 */ /* 0x000fe200078cc0ff */
[----:B------:R-:W-:Y:S01]  /*0910*/  IMAD R8, R6, R61, RZ ;  /* 0x0000003d06087224 */ /* 0x000fe200078e02ff */
[----:B------:R-:W-:Y:S01]  /*0920*/  LOP3.LUT R11, R10, R11, RZ, 0x3c, !PT ;  /* 0x0000000b0a0b7212 */ /* 0x000fe200078e3cff */
[----:B-1----:R-:W-:Y:S01]  /*0930*/  IMAD R9, R7, UR4, RZ ;  /* 0x0000000407097c24 */ /* 0x002fe2000f8e02ff */
[----:B----4-:R-:W-:Y:S01]  /*0940*/  UIMAD UR4, UR8, UR10, URZ ;  /* 0x0000000a080472a4 */ /* 0x010fe2000f8e02ff */
[----:B------:R-:W-:Y:S01]  /*0950*/  IMAD R10, R61, 0x4, R8 ;  /* 0x000000043d0a7824 */ /* 0x000fe200078e0208 */
[----:B------:R-:W-:Y:S01]  /*0960*/  IADD3 R90, PT, PT, R11, UR7, R14 ;  /* 0x000000070b5a7c10 */ /* 0x000fe2000fffe00e */
[----:B------:R-:W-:Y:S01]  /*0970*/  IMAD R7, R7, UR11, RZ ;  /* 0x0000000b07077c24 */ /* 0x000fe2000f8e02ff */
[----:B--2---:R-:W-:Y:S01]  /*0980*/  IADD3 R17, P0, P1, R9, UR14, R60 ;  /* 0x0000000e09117c10 */ /* 0x004fe2000f91e03c */
[----:B------:R-:W-:Y:S01]  /*0990*/  IMAD R14, R61, 0x4, R10 ;  /* 0x000000043d0e7824 */ /* 0x000fe200078e020a */
[----:B------:R-:W-:Y:S01]  /*09a0*/  SHF.R.S32.HI R15, RZ, 0x1f, R9 ;  /* 0x0000001fff0f7819 */ /* 0x000fe20000011409 */
[----:B------:R-:W-:Y:S01]  /*09b0*/  IMAD R75, R20, 0x4, R73 ;  /* 0x00000004144b7824 */ /* 0x000fe200078e0249 */
[----:B------:R-:W-:Y:S01]  /*09c0*/  SHF.R.S32.HI R60, RZ, 0x1f, R60 ;  /* 0x0000001fff3c7819 */ /* 0x000fe2000001143c */
[----:B------:R-:W-:Y:S01]  /*09d0*/  USHF.R.S32.HI UR5, URZ, 0x1f, UR4 ;  /* 0x0000001fff057899 */ /* 0x000fe20008011404 */
[----:B------:R-:W-:Y:S01]  /*09e0*/  IADD3 R6, P2, PT, R8, R17, RZ ;  /* 0x0000001108067210 */ /* 0x000fe20007f5e0ff */
[C---:B------:R-:W-:Y:S01]  /*09f0*/  IMAD R77, R20.reuse, 0x4, R75 ;  /* 0x00000004144d7824 */ /* 0x040fe200078e024b */
[----:B------:R-:W-:Y:S01]  /*0a00*/  IADD3.X R15, PT, PT, R15, UR15, R60, P0, P1 ;  /* 0x0000000f0f0f7c10 */ /* 0x000fe200087e243c */
[----:B------:R-:W-:Y:S01]  /*0a10*/  IMAD R60, R61, 0x4, R14 ;  /* 0x000000043d3c7824 */ /* 0x000fe200078e020e */
[----:B-----5:R-:W-:Y:S01]  /*0a20*/  IADD3 R84, P0, P1, R7, UR4, R12 ;  /* 0x0000000407547c10 */ /* 0x020fe2000f91e00c */
[----:B------:R-:W-:Y:S01]  /*0a30*/  IMAD R79, R20, 0x4, R77 ;  /* 0x00000004144f7824 */ /* 0x000fe200078e024d */
[----:B------:R-:W-:Y:S01]  /*0a40*/  LEA.HI.X.SX32 R8, R8, R15, 0x1, P2 ;  /* 0x0000000f08087211 */ /* 0x000fe200010f0eff */
[C---:B------:R-:W-:Y:S01]  /*0a50*/  IMAD R12, R61.reuse, 0x4, R60 ;  /* 0x000000043d0c7824 */ /* 0x040fe200078e023c */
[----:B------:R-:W-:Y:S01]  /*0a60*/  SHF.R.S32.HI R18, RZ, 0x1f, R7 ;  /* 0x0000001fff127819 */ /* 0x000fe20000011407 */
[----:B------:R-:W-:Y:S01]  /*0a70*/  IMAD R81, R20, 0x4, R79 ;  /* 0x0000000414517824 */ /* 0x000fe200078e024f */
[----:B------:R-:W-:Y:S01]  /*0a80*/  IADD3 R9, P2, PT, R14, R17, RZ ;  /* 0x000000110e097210 */ /* 0x000fe20007f5e0ff */
[C---:B------:R-:W-:Y:S01]  /*0a90*/  IMAD R16, R61.reuse, 0x4, R12 ;  /* 0x000000043d107824 */ /* 0x040fe200078e020c */
[----:B------:R-:W-:Y:S01]  /*0aa0*/  IADD3.X R18, PT, PT, R18, UR5, R13, P0, P1 ;  /* 0x0000000512127c10 */ /* 0x000fe200087e240d */
[----:B------:R-:W-:Y:S01]  /*0ab0*/  IMAD R83, R20, 0x4, R81 ;  /* 0x0000000414537824 */ /* 0x000fe200078e0251 */
[----:B------:R-:W-:Y:S01]  /*0ac0*/  LEA.HI.X.SX32 R11, R14, R15, 0x1, P2 ;  /* 0x0000000f0e0b7211 */ /* 0x000fe200010f0eff */
[----:B------:R-:W-:Y:S01]  /*0ad0*/  IMAD R67, R61, 0x4, R16 ;  /* 0x000000043d437824 */ /* 0x000fe200078e0210 */
[----:B------:R-:W-:Y:S01]  /*0ae0*/  IADD3 R62, P2, PT, R60, R17, RZ ;  /* 0x000000113c3e7210 */ /* 0x000fe20007f5e0ff */
[----:B------:R-:W-:Y:S01]  /*0af0*/  IMAD.MOV.U32 R94, RZ, RZ, 0x3f800000 ;  /* 0x3f800000ff5e7424 */ /* 0x000fe200078e00ff */
[----:B------:R-:W-:-:S02]  /*0b00*/  IADD3 R72, P0, PT, R71, R84, RZ ;  /* 0x0000005447487210 */ /* 0x000fc40007f1e0ff */
[----:B------:R-:W-:Y:S02]  /*0b10*/  CS2R R24, SRZ ;  /* 0x0000000000187805 */ /* 0x000fe4000001ff00 */
[----:B------:R-:W-:Y:S02]  /*0b20*/  IADD3 R7, P3, PT, R10, R17, RZ ;  /* 0x000000110a077210 */ /* 0x000fe40007f7e0ff */
[----:B------:R-:W-:Y:S02]  /*0b30*/  CS2R R26, SRZ ;  /* 0x00000000001a7805 */ /* 0x000fe4000001ff00 */
[----:B------:R-:W-:Y:S02]  /*0b40*/  LEA.HI.X.SX32 R60, R60, R15, 0x1, P2 ;  /* 0x0000000f3c3c7211 */ /* 0x000fe400010f0eff */
[----:B------:R-:W-:Y:S02]  /*0b50*/  CS2R R20, SRZ ;  /* 0x0000000000147805 */ /* 0x000fe4000001ff00 */
[----:B------:R-:W-:-:S02]  /*0b60*/  LEA.HI.X.SX32 R71, R71, R18, 0x1, P0 ;  /* 0x0000001247477211 */ /* 0x000fc400000f0eff */
[----:B------:R-:W-:Y:S02]  /*0b70*/  CS2R R22, SRZ ;  /* 0x0000000000167805 */ /* 0x000fe4000001ff00 */
[----:B------:R-:W-:Y:S01]  /*0b80*/  LEA.HI.X.SX32 R10, R10, R15, 0x1, P3 ;  /* 0x0000000f0a0a7211 */ /* 0x000fe200018f0eff */
[----:B------:R-:W-:Y:S01]  /*0b90*/  UMOV UR5, URZ ;  /* 0x000000ff00057c82 */ /* 0x000fe20008000000 */
[-C--:B------:R-:W-:Y:S01]  /*0ba0*/  IADD3 R74, P1, PT, R73, R84.reuse, RZ ;  /* 0x00000054494a7210 */ /* 0x080fe20007f3e0ff */
[----:B------:R-:W0:Y:S01]  /*0bb0*/  LDCU UR10, c[0x0][0x3a8] ;  /* 0x00007500ff0a77ac */ /* 0x000e220008000800 */
[-C--:B------:R-:W-:Y:S02]  /*0bc0*/  IADD3 R86, P2, PT, R28, R84.reuse, RZ ;  /* 0x000000541c567210 */ /* 0x080fe40007f5e0ff */
[----:B------:R-:W-:Y:S01]  /*0bd0*/  IADD3 R76, P0, PT, R75, R84, RZ ;  /* 0x000000544b4c7210 */ /* 0x000fe20007f1e0ff */
[----:B------:R-:W-:Y:S01]  /*0be0*/  UMOV UR6, URZ ;  /* 0x000000ff00067c82 */ /* 0x000fe20008000000 */
[-C--:B------:R-:W-:Y:S01]  /*0bf0*/  IADD3 R70, P4, PT, R69, R17.reuse, RZ ;  /* 0x0000001145467210 */ /* 0x080fe20007f9e0ff */
[----:B------:R-:W-:Y:S01]  /*0c00*/  UMOV UR4, URZ ;  /* 0x000000ff00047c82 */ /* 0x000fe20008000000 */
[----:B------:R-:W-:-:S02]  /*0c10*/  IADD3 R64, P3, PT, R12, R17, RZ ;  /* 0x000000110c407210 */ /* 0x000fc40007f7e0ff */
[----:B------:R-:W-:Y:S02]  /*0c20*/  IADD3 R68, P5, PT, R67, R17, RZ ;  /* 0x0000001143447210 */ /* 0x000fe40007fbe0ff */
[-C--:B------:R-:W-:Y:S02]  /*0c30*/  LEA.HI.X.SX32 R73, R73, R18.reuse, 0x1, P1 ;  /* 0x0000001249497211 */ /* 0x080fe400008f0eff */
[-C--:B------:R-:W-:Y:S02]  /*0c40*/  LEA.HI.X.SX32 R85, R28, R18.reuse, 0x1, P2 ;  /* 0x000000121c557211 */ /* 0x080fe400010f0eff */
[----:B------:R-:W-:Y:S02]  /*0c50*/  LEA.HI.X.SX32 R75, R75, R18, 0x1, P0 ;  /* 0x000000124b4b7211 */ /* 0x000fe400000f0eff */
[-C--:B------:R-:W-:Y:S02]  /*0c60*/  LEA.HI.X.SX32 R69, R69, R15.reuse, 0x1, P4 ;  /* 0x0000000f45457211 */ /* 0x080fe400020f0eff */
[----:B------:R-:W-:-:S02]  /*0c70*/  LEA.HI.X.SX32 R63, R12, R15, 0x1, P3 ;  /* 0x0000000f0c3f7211 */ /* 0x000fc400018f0eff */
[----:B------:R-:W-:Y:S02]  /*0c80*/  CS2R R12, SRZ ;  /* 0x00000000000c7805 */ /* 0x000fe4000001ff00 */
[----:B------:R-:W-:Y:S02]  /*0c90*/  LEA.HI.X.SX32 R67, R67, R15, 0x1, P5 ;  /* 0x0000000f43437211 */ /* 0x000fe400028f0eff */
[-C--:B------:R-:W-:Y:S02]  /*0ca0*/  IADD3 R78, P0, PT, R77, R84.reuse, RZ ;  /* 0x000000544d4e7210 */ /* 0x080fe40007f1e0ff */
[-C--:B------:R-:W-:Y:S02]  /*0cb0*/  IADD3 R80, P1, PT, R79, R84.reuse, RZ ;  /* 0x000000544f507210 */ /* 0x080fe40007f3e0ff */
[----:B------:R-:W-:Y:S02]  /*0cc0*/  IADD3 R82, P2, PT, R81, R84, RZ ;  /* 0x0000005451527210 */ /* 0x000fe40007f5e0ff */
[----:B------:R-:W-:-:S02]  /*0cd0*/  IADD3 R66, P4, PT, R16, R17, RZ ;  /* 0x0000001110427210 */ /* 0x000fc40007f9e0ff */
[----:B------:R-:W-:Y:S02]  /*0ce0*/  IADD3 R84, P3, PT, R83, R84, RZ ;  /* 0x0000005453547210 */ /* 0x000fe40007f7e0ff */
[C---:B------:R-:W-:Y:S02]  /*0cf0*/  LOP3.LUT P5, RZ, R92.reuse, 0x1, RZ, 0xc0, !PT ;  /* 0x000000015cff7812 */ /* 0x040fe400078ac0ff */
[----:B------:R-:W-:Y:S02]  /*0d00*/  LOP3.LUT R92, R92, 0x7f, RZ, 0xc0, !PT ;  /* 0x0000007f5c5c7812 */ /* 0x000fe400078ec0ff */
[----:B------:R-:W-:Y:S02]  /*0d10*/  LEA.HI.X.SX32 R65, R16, R15, 0x1, P4 ;  /* 0x0000000f10417211 */ /* 0x000fe400020f0eff */
[----:B------:R-:W-:Y:S02]  /*0d20*/  CS2R R16, SRZ ;  /* 0x0000000000107805 */ /* 0x000fe4000001ff00 */
[----:B------:R-:W-:-:S02]  /*0d30*/  LEA.HI.X.SX32 R77, R77, R18, 0x1, P0 ;  /* 0x000000124d4d7211 */ /* 0x000fc400000f0eff */
[----:B------:R-:W-:Y:S02]  /*0d40*/  CS2R R14, SRZ ;  /* 0x00000000000e7805 */ /* 0x000fe4000001ff00 */
[-C--:B------:R-:W-:Y:S02]  /*0d50*/  LEA.HI.X.SX32 R79, R79, R18.reuse, 0x1, P1 ;  /* 0x000000124f4f7211 */ /* 0x080fe400008f0eff */
[-C--:B------:R-:W-:Y:S02]  /*0d60*/  LEA.HI.X.SX32 R81, R81, R18.reuse, 0x1, P2 ;  /* 0x0000001251517211 */ /* 0x080fe400010f0eff */
[----:B------:R-:W-:Y:S02]  /*0d70*/  LEA.HI.X.SX32 R83, R83, R18, 0x1, P3 ;  /* 0x0000001253537211 */ /* 0x000fe400018f0eff */
[----:B------:R-:W-:Y:S02]  /*0d80*/  CS2R R18, SRZ ;  /* 0x0000000000127805 */ /* 0x000fe4000001ff00 */
[----:B------:R-:W-:-:S02]  /*0d90*/  LOP3.LUT R91, R92, 0x10, RZ, 0x3c, !PT ;  /* 0x000000105c5b7812 */ /* 0x000fc400078e3cff */
[----:B------:R-:W-:Y:S02]  /*0da0*/  LOP3.LUT R93, R3, 0x8, RZ, 0xfc, !PT ;  /* 0x00000008035d7812 */ /* 0x000fe400078efcff */
[----:B0-----:R-:W-:-:S07]  /*0db0*/  LOP3.LUT R88, R4, 0x1, RZ, 0x3c, !PT ;  /* 0x0000000104587812 */ /* 0x001fce00078e3cff */
.L_x_1:
[----:B------:R-:W-:Y:S02]  /*0dc0*/  SHF.R.S32.HI R42, RZ, 0x1f, R87 ;  /* 0x0000001fff2a7819 */ /* 0x000fe40000011457 */
[C---:B------:R-:W-:Y:S02]  /*0dd0*/  IADD3 R28, P0, PT, R87.reuse, R6, RZ ;  /* 0x00000006571c7210 */ /* 0x040fe40007f1e0ff */
[----:B------:R-:W-:-:S03]  /*0de0*/  IADD3 R40, P1, PT, R87, R7, RZ ;  /* 0x0000000757287210 */ /* 0x000fc60007f3e0ff */
[C---:B------:R-:W-:Y:S01]  /*0df0*/  IMAD.X R29, R42.reuse, 0x1, R8, P0 ;  /* 0x000000012a1d7824 */ /* 0x040fe200000e0608 */
[C---:B------:R-:W-:Y:S01]  /*0e00*/  IADD3 R38, P0, PT, R87.reuse, R9, RZ ;  /* 0x0000000957267210 */ /* 0x040fe20007f1e0ff */
[C---:B------:R-:W-:Y:S01]  /*0e10*/  IMAD.X R41, R42.reuse, 0x1, R10, P1 ;  /* 0x000000012a297824 */ /* 0x040fe200008e060a */
[C---:B------:R-:W-:Y:S02]  /*0e20*/  IADD3 R36, P1, PT, R87.reuse, R62, RZ ;  /* 0x0000003e57247210 */ /* 0x040fe40007f3e0ff */
[----:B------:R0:W2:Y:S01]  /*0e30*/  LDG.E.U8 R45, desc[UR12][R28.64] ;  /* 0x0000000c1c2d7981 */ /* 0x0000a2000c1e1100 */
[C---:B------:R-:W-:Y:S01]  /*0e40*/  IMAD.X R39, R42.reuse, 0x1, R11, P0 ;  /* 0x000000012a277824 */ /* 0x040fe200000e060b */
[C---:B------:R-:W-:Y:S01]  /*0e50*/  IADD3 R34, P0, PT, R87.reuse, R64, RZ ;  /* 0x0000004057227210 */ /* 0x040fe20007f1e0ff */
[C---:B------:R-:W-:Y:S01]  /*0e60*/  IMAD.X R37, R42.reuse, 0x1, R60, P1 ;  /* 0x000000012a257824 */ /* 0x040fe200008e063c */
[C---:B------:R-:W-:Y:S01]  /*0e70*/  IADD3 R30, P2, PT, R87.reuse, R68, RZ ;  /* 0x00000044571e7210 */ /* 0x040fe20007f5e0ff */
[----:B------:R-:W3:Y:S01]  /*0e80*/  LDG.E.U8 R46, desc[UR12][R40.64] ;  /* 0x0000000c282e7981 */ /* 0x000ee2000c1e1100 */
[----:B------:R-:W-:Y:S01]  /*0e90*/  IADD3 R32, P1, PT, R87, R66, RZ ;  /* 0x0000004257207210 */ /* 0x000fe20007f3e0ff */
[----:B------:R-:W-:-:S02]  /*0ea0*/  IMAD.X R35, R42, 0x1, R63, P0 ;  /* 0x000000012a237824 */ /* 0x000fc400000e063f */
[----:B------:R-:W4:Y:S01]  /*0eb0*/  LDG.E.U8 R39, desc[UR12][R38.64] ;  /* 0x0000000c26277981 */ /* 0x000f22000c1e1100 */
[----:B0-----:R-:W-:Y:S01]  /*0ec0*/  IADD3 R28, P0, PT, R87, R70, RZ ;  /* 0x00000046571c7210 */ /* 0x001fe20007f1e0ff */
[C---:B------:R-:W-:Y:S02]  /*0ed0*/  IMAD.X R31, R42.reuse, 0x1, R67, P2 ;  /* 0x000000012a1f7824 */ /* 0x040fe400010e0643 */
[C---:B------:R-:W-:Y:S01]  /*0ee0*/  IMAD.X R33, R42.reuse, 0x1, R65, P1 ;  /* 0x000000012a217824 */ /* 0x040fe200008e0641 */
[----:B------:R-:W5:Y:S01]  /*0ef0*/  LDG.E.U8 R47, desc[UR12][R34.64] ;  /* 0x0000000c222f7981 */ /* 0x000f62000c1e1100 */
[----:B------:R-:W-:-:S03]  /*0f00*/  IMAD.X R29, R42, 0x1, R69, P0 ;  /* 0x000000012a1d7824 */ /* 0x000fc600000e0645 */
[----:B------:R-:W3:Y:S04]  /*0f10*/  LDG.E.U8 R49, desc[UR12][R30.64] ;  /* 0x0000000c1e317981 */ /* 0x000ee8000c1e1100 */
[----:B------:R-:W3:Y:S04]  /*0f20*/  LDG.E.U8 R48, desc[UR12][R36.64] ;  /* 0x0000000c24307981 */ /* 0x000ee8000c1e1100 */
[----:B------:R-:W3:Y:S04]  /*0f30*/  LDG.E.U8 R50, desc[UR12][R32.64] ;  /* 0x0000000c20327981 */ /* 0x000ee8000c1e1100 */
[----:B------:R-:W3:Y:S01]  /*0f40*/  LDG.E.U8 R52, desc[UR12][R28.64] ;  /* 0x0000000c1c347981 */ /* 0x000ee2000c1e1100 */
[----:B------:R-:W-:Y:S01]  /*0f50*/  BAR.SYNC.DEFER_BLOCKING 0x0 ;  /* 0x0000000000007b1d */ /* 0x000fe20000010000 */
[----:B------:R-:W-:-:S05]  /*0f60*/  USHF.R.S32.HI UR9, URZ, 0x1f, UR4 ;  /* 0x0000001fff097899 */ /* 0x000fca0008011404 */
[----:B--2---:R-:W-:Y:S04]  /*0f70*/  STS.U8 [R92+UR7+0x800], R45 ;  /* 0x0008002d5c007988 */ /* 0x004fe80008000007 */
[----:B----4-:R-:W-:Y:S04]  /*0f80*/  STS.U8 [R92+UR7+0x900], R39 ;  /* 0x000900275c007988 */ /* 0x010fe80008000007 */
[----:B-----5:R-:W-:Y:S04]  /*0f90*/  STS.U8 [R92+UR7+0xa00], R47 ;  /* 0x000a002f5c007988 */ /* 0x020fe80008000007 */
[----:B---3--:R-:W-:Y:S04]  /*0fa0*/  STS.U8 [R92+UR7+0xb00], R49 ;  /* 0x000b00315c007988 */ /* 0x008fe80008000007 */
[----:B------:R-:W-:Y:S04]  /*0fb0*/  STS.U8 [R91+UR7+0x880], R46 ;  /* 0x0008802e5b007988 */ /* 0x000fe80008000007 */
[----:B------:R-:W-:Y:S04]  /*0fc0*/  STS.U8 [R91+UR7+0x980], R48 ;  /* 0x000980305b007988 */ /* 0x000fe80008000007 */
[----:B------:R-:W-:Y:S04]  /*0fd0*/  STS.U8 [R91+UR7+0xa80], R50 ;  /* 0x000a80325b007988 */ /* 0x000fe80008000007 */
[----:B------:R-:W-:Y:S01]  /*0fe0*/  STS.U8 [R91+UR7+0xb80], R52 ;  /* 0x000b80345b007988 */ /* 0x000fe20008000007 */
[----:B------:R-:W-:Y:S06]  /*0ff0*/  BAR.SYNC.DEFER_BLOCKING 0x0 ;  /* 0x0000000000007b1d */ /* 0x000fec0000010000 */
[----:B------:R-:W0:Y:S04]  /*1000*/  LDSM.16.M88.4 R40, [R90+0x800] ;  /* 0x000800005a28783b */ /* 0x000e280000000200 */
[----:B------:R-:W1:Y:S04]  /*1010*/  LDSM.16.MT88.4 R28, [R89] ;  /* 0x00000000591c783b */ /* 0x000e680000004200 */
[----:B------:R-:W2:Y:S01]  /*1020*/  LDSM.16.MT88.4 R32, [R89+0x400] ;  /* 0x000400005920783b */ /* 0x000ea20000004200 */
[----:B0-----:R-:W-:-:S02]  /*1030*/  F2FP.F16.E4M3.UNPACK_B R44, R40 ;  /* 0x00000028ff2c723e */ /* 0x001fc400020006ff */
[----:B------:R-:W-:Y:S01]  /*1040*/  F2FP.F16.E4M3.UNPACK_B R45, R41 ;  /* 0x00000029ff2d723e */ /* 0x000fe200020006ff */
[----:B-1----:R-:W-:Y:S02]  /*1050*/  IMAD.MOV.U32 R36, RZ, RZ, R28 ;  /* 0x000000ffff247224 */ /* 0x002fe400078e001c */
[----:B------:R-:W-:Y:S02]  /*1060*/  IMAD.MOV.U32 R37, RZ, RZ, R30 ;  /* 0x000000ffff257224 */ /* 0x000fe400078e001e */
[----:B--2---:R-:W-:Y:S02]  /*1070*/  IMAD.MOV.U32 R38, RZ, RZ, R32 ;  /* 0x000000ffff267224 */ /* 0x004fe400078e0020 */
[----:B------:R-:W-:-:S07]  /*1080*/  IMAD.MOV.U32 R39, RZ, RZ, R34 ;  /* 0x000000ffff277224 */ /* 0x000fce00078e0022 */
[----:B------:R-:W-:Y:S01]  /*1090*/  HMMA.16816.F32 R36, R36, R44, RZ ;  /* 0x0000002c2424723c */ /* 0x000fe200000018ff */
[----:B------:R-:W-:Y:S01]  /*10a0*/  F2FP.F16.E4M3.UNPACK_B R40, R40.H1 ;  /* 0x00000028ff28723e */ /* 0x000fe200030006ff */
[----:B------:R-:W-:Y:S01]  /*10b0*/  IMAD.MOV.U32 R44, RZ, RZ, R29 ;  /* 0x000000ffff2c7224 */ /* 0x000fe200078e001d */
[----:B------:R-:W-:Y:S01]  /*10c0*/  F2FP.F16.E4M3.UNPACK_B R41, R41.H1 ;  /* 0x00000029ff29723e */ /* 0x000fe200030006ff */
[----:B------:R-:W-:Y:S02]  /*10d0*/  IMAD.MOV.U32 R45, RZ, RZ, R31 ;  /* 0x000000ffff2d7224 */ /* 0x000fe400078e001f */
[----:B------:R-:W-:Y:S02]  /*10e0*/  IMAD.MOV.U32 R46, RZ, RZ, R33 ;  /* 0x000000ffff2e7224 */ /* 0x000fe400078e0021 */
[----:B------:R-:W-:-:S12]  /*10f0*/  IMAD.MOV.U32 R47, RZ, RZ, R35 ;  /* 0x000000ffff2f7224 */ /* 0x000fd800078e0023 */
[----:B------:R-:W-:Y:S01]  /*1100*/  HMMA.16816.F32 R36, R44, R40, R36 ;  /* 0x000000282c24723c */ /* 0x000fe20000001824 */
[----:B------:R-:W-:Y:S01]  /*1110*/  F2FP.F16.E4M3.UNPACK_B R40, R42 ;  /* 0x0000002aff28723e */ /* 0x000fe200020006ff */
[----:B------:R-:W-:Y:S01]  /*1120*/  IMAD.MOV.U32 R44, RZ, RZ, R28 ;  /* 0x000000ffff2c7224 */ /* 0x000fe200078e001c */
[----:B------:R-:W-:Y:S01]  /*1130*/  F2FP.F16.E4M3.UNPACK_B R41, R43 ;  /* 0x0000002bff29723e */ /* 0x000fe200020006ff */
[----:B------:R-:W-:Y:S02]  /*1140*/  IMAD.MOV.U32 R45, RZ, RZ, R30 ;  /* 0x000000ffff2d7224 */ /* 0x000fe400078e001e */
[----:B------:R-:W-:Y:S02]  /*1150*/  IMAD.MOV.U32 R46, RZ, RZ, R32 ;  /* 0x000000ffff2e7224 */ /* 0x000fe400078e0020 */
        /* <DEDUP_REMOVED lines=9> */
[----:B------:R-:W0:Y:S01]  /*11f0*/  LDSM.16.M88.4 R44, [R90+0xa00] ;  /* 0x000a00005a2c783b */ /* 0x000e220000000200 */
[----:B------:R-:W-:Y:S02]  /*1200*/  IMAD.MOV.U32 R48, RZ, RZ, R28 ;  /* 0x000000ffff307224 */ /* 0x000fe400078e001c */
[----:B------:R-:W-:Y:S02]  /*1210*/  IMAD.MOV.U32 R49, RZ, RZ, R30 ;  /* 0x000000ffff317224 */ /* 0x000fe400078e001e */
[----:B------:R-:W-:Y:S02]  /*1220*/  IMAD.MOV.U32 R50, RZ, RZ, R32 ;  /* 0x000000ffff327224 */ /* 0x000fe400078e0020 */
[----:B------:R-:W-:Y:S02]  /*1230*/  IMAD.MOV.U32 R51, RZ, RZ, R34 ;  /* 0x000000ffff337224 */ /* 0x000fe400078e0022 */
[----:B------:R-:W-:-:S02]  /*1240*/  IMAD.MOV.U32 R54, RZ, RZ, R32 ;  /* 0x000000ffff367224 */ /* 0x000fc400078e0020 */
[----:B------:R-:W-:Y:S01]  /*1250*/  IMAD.MOV.U32 R55, RZ, RZ, R34 ;  /* 0x000000ffff377224 */ /* 0x000fe200078e0022 */
[----:B0-----:R-:W-:Y:S02]  /*1260*/  F2FP.F16.E4M3.UNPACK_B R52, R44 ;  /* 0x0000002cff34723e */ /* 0x001fe400020006ff */
[----:B------:R-:W-:Y:S02]  /*1270*/  F2FP.F16.E4M3.UNPACK_B R53, R45 ;  /* 0x0000002dff35723e */ /* 0x000fe400020006ff */
[----:B------:R-:W-:Y:S02]  /*1280*/  F2FP.F16.E4M3.UNPACK_B R56, R46 ;  /* 0x0000002eff38723e */ /* 0x000fe400020006ff */
[----:B------:R-:W-:-:S03]  /*1290*/  F2FP.F16.E4M3.UNPACK_B R57, R47 ;  /* 0x0000002fff39723e */ /* 0x000fc600020006ff */
[----:B------:R-:W-:Y:S01]  /*12a0*/  HMMA.16816.F32 R48, R48, R52, RZ ;  /* 0x000000343030723c */ /* 0x000fe200000018ff */
[----:B------:R-:W-:Y:S02]  /*12b0*/  IMAD.MOV.U32 R52, RZ, RZ, R28 ;  /* 0x000000ffff347224 */ /* 0x000fe400078e001c */
[----:B------:R-:W-:-:S07]  /*12c0*/  IMAD.MOV.U32 R53, RZ, RZ, R30 ;  /* 0x000000ffff357224 */ /* 0x000fce00078e001e */
[----:B------:R-:W-:Y:S01]  /*12d0*/  HMMA.16816.F32 R52, R52, R56, RZ ;  /* 0x000000383434723c */ /* 0x000fe200000018ff */
[--C-:B------:R-:W-:Y:S02]  /*12e0*/  IMAD.MOV.U32 R56, RZ, RZ, R29.reuse ;  /* 0x000000ffff387224 */ /* 0x100fe400078e001d */
[----:B------:R-:W-:Y:S01]  /*12f0*/  IMAD.MOV.U32 R28, RZ, RZ, R29 ;  /* 0x000000ffff1c7224 */ /* 0x000fe200078e001d */
[----:B------:R-:W-:Y:S01]  /*1300*/  F2FP.F16.E4M3.UNPACK_B R46, R46.H1 ;  /* 0x0000002eff2e723e */ /* 0x000fe200030006ff */
[--C-:B------:R-:W-:Y:S01]  /*1310*/  IMAD.MOV.U32 R57, RZ, RZ, R31.reuse ;  /* 0x000000ffff397224 */ /* 0x100fe200078e001f */
[----:B------:R-:W-:Y:S01]  /*1320*/  F2FP.F16.E4M3.UNPACK_B R47, R47.H1 ;  /* 0x0000002fff2f723e */ /* 0x000fe200030006ff */
[----:B------:R-:W-:Y:S02]  /*1330*/  IMAD.MOV.U32 R29, RZ, RZ, R31 ;  /* 0x000000ffff1d7224 */ /* 0x000fe400078e001f */
[----:B------:R-:W-:Y:S02]  /*1340*/  IMAD.MOV.U32 R30, RZ, RZ, R33 ;  /* 0x000000ffff1e7224 */ /* 0x000fe400078e0021 */
[----:B------:R-:W-:-:S09]  /*1350*/  IMAD.MOV.U32 R31, RZ, RZ, R35 ;  /* 0x000000ffff1f7224 */ /* 0x000fd200078e0023 */
[----:B------:R-:W-:Y:S01]  /*1360*/  HMMA.16816.F32 R28, R28, R46, R52 ;  /* 0x0000002e1c1c723c */ /* 0x000fe20000001834 */
[----:B------:R-:W-:-:S04]  /*1370*/  IADD3 R46, P0, PT, R72, UR4, RZ ;  /* 0x00000004482e7c10 */ /* 0x000fc8000ff1e0ff */
[----:B------:R-:W-:Y:S01]  /*1380*/  IADD3.X R47, PT, PT, R71, UR9, RZ, P0, !PT ;  /* 0x00000009472f7c10 */ /* 0x000fe200087fe4ff */
[----:B------:R-:W-:Y:S01]  /*1390*/  IMAD.MOV.U32 R58, RZ, RZ, R33 ;  /* 0x000000ffff3a7224 */ /* 0x000fe200078e0021 */
[----:B------:R-:W-:Y:S01]  /*13a0*/  F2FP.F16.E4M3.UNPACK_B R44, R44.H1 ;  /* 0x0000002cff2c723e */ /* 0x000fe200030006ff */
[----:B------:R-:W-:Y:S02]  /*13b0*/  IMAD.MOV.U32 R59, RZ, RZ, R35 ;  /* 0x000000ffff3b7224 */ /* 0x000fe400078e0023 */
[----:B------:R-:W2:Y:S01]  /*13c0*/  LDG.E.U8 R33, desc[UR12][R46.64] ;  /* 0x0000000c2e217981 */ /* 0x000ea2000c1e1100 */
[----:B------:R-:W-:-:S07]  /*13d0*/  F2FP.F16.E4M3.UNPACK_B R45, R45.H1 ;  /* 0x0000002dff2d723e */ /* 0x000fce00030006ff */
[----:B------:R-:W-:Y:S01]  /*13e0*/  HMMA.16816.F32 R48, R56, R44, R48 ;  /* 0x0000002c3830723c */ /* 0x000fe20000001830 */
[----:B------:R-:W-:-:S04]  /*13f0*/  IADD3 R44, P0, PT, R76, UR4, RZ ;  /* 0x000000044c2c7c10 */ /* 0x000fc8000ff1e0ff */
[----:B------:R-:W-:-:S06]  /*1400*/  IADD3.X R45, PT, PT, R75, UR9, RZ, P0, !PT ;  /* 0x000000094b2d7c10 */ /* 0x000fcc00087fe4ff */
[----:B------:R-:W3:Y:S01]  /*1410*/  LDG.E.U8 R45, desc[UR12][R44.64] ;  /* 0x0000000c2c2d7981 */ /* 0x000ee2000c1e1100 */
[----:B------:R-:W-:Y:S02]  /*1420*/  IADD3 R56, P0, PT, R78, UR4, RZ ;  /* 0x000000044e387c10 */ /* 0x000fe4000ff1e0ff */
[----:B------:R-:W-:Y:S02]  /*1430*/  IADD3 R34, P1, PT, R74, UR4, RZ ;  /* 0x000000044a227c10 */ /* 0x000fe4000ff3e0ff */
[----:B------:R-:W-:Y:S02]  /*1440*/  IADD3.X R57, PT, PT, R77, UR9, RZ, P0, !PT ;  /* 0x000000094d397c10 */ /* 0x000fe400087fe4ff */
[----:B------:R-:W-:Y:S02]  /*1450*/  IADD3 R52, P0, PT, R80, UR4, RZ ;  /* 0x0000000450347c10 */ /* 0x000fe4000ff1e0ff */
[----:B------:R-:W-:Y:S01]  /*1460*/  IADD3.X R35, PT, PT, R73, UR9, RZ, P1, !PT ;  /* 0x0000000949237c10 */ /* 0x000fe20008ffe4ff */
[----:B------:R-:W4:Y:S01]  /*1470*/  LDG.E.U8 R56, desc[UR12][R56.64] ;  /* 0x0000000c38387981 */ /* 0x000f22000c1e1100 */
[----:B------:R-:W-:-:S02]  /*1480*/  IADD3.X R53, PT, PT, R79, UR9, RZ, P0, !PT ;  /* 0x000000094f357c10 */ /* 0x000fc400087fe4ff */
[----:B------:R-:W-:Y:S01]  /*1490*/  IADD3 R54, P0, PT, R82, UR4, RZ ;  /* 0x0000000452367c10 */ /* 0x000fe2000ff1e0ff */
[----:B------:R0:W5:Y:S03]  /*14a0*/  LDG.E.U8 R32, desc[UR12][R34.64] ;  /* 0x0000000c22207981 */ /* 0x000166000c1e1100 */
[----:B------:R-:W-:Y:S01]  /*14b0*/  IADD3.X R55, PT, PT, R81, UR9, RZ, P0, !PT ;  /* 0x0000000951377c10 */ /* 0x000fe200087fe4ff */
[----:B------:R1:W4:Y:S04]  /*14c0*/  LDG.E.U8 R53, desc[UR12][R52.64] ;  /* 0x0000000c34357981 */ /* 0x000328000c1e1100 */
[----:B------:R-:W4:Y:S01]  /*14d0*/  LDG.E.U8 R54, desc[UR12][R54.64] ;  /* 0x0000000c36367981 */ /* 0x000f22000c1e1100 */
[----:B0-----:R-:W-:-:S04]  /*14e0*/  IADD3 R34, P0, PT, R84, UR4, RZ ;  /* 0x0000000454227c10 */ /* 0x001fc8000ff1e0ff */
[----:B------:R-:W-:Y:S02]  /*14f0*/  IADD3.X R35, PT, PT, R83, UR9, RZ, P0, !PT ;  /* 0x0000000953237c10 */ /* 0x000fe400087fe4ff */
[----:B------:R-:W-:-:S03]  /*1500*/  IADD3 R46, P0, PT, R86, UR4, RZ ;  /* 0x00000004562e7c10 */ /* 0x000fc6000ff1e0ff */
[----:B------:R0:W4:Y:S01]  /*1510*/  LDG.E.U8 R59, desc[UR12][R34.64] ;  /* 0x0000000c223b7981 */ /* 0x000122000c1e1100 */
[----:B------:R-:W-:-:S05]  /*1520*/  IADD3.X R47, PT, PT, R85, UR9, RZ, P0, !PT ;  /* 0x00000009552f7c10 */ /* 0x000fca00087fe4ff */
[----:B------:R0:W4:Y:S01]  /*1530*/  LDG.E.U8 R46, desc[UR12][R46.64] ;  /* 0x0000000c2e2e7981 */ /* 0x000122000c1e1100 */
[----:B------:R-:W-:Y:S01]  /*1540*/  BAR.SYNC.DEFER_BLOCKING 0x0 ;  /* 0x0000000000007b1d */ /* 0x000fe20000010000 */
[----:B------:R-:W-:-:S04]  /*1550*/  LEA R44, P1, R5, UR5, 0x1 ;  /* 0x00000005052c7c11 */ /* 0x000fc8000f8208ff */
[C---:B-1----:R-:W-:Y:S01]  /*1560*/  IADD3 R52, P2, PT, R44.reuse, 0x9, RZ ;  /* 0x000000092c347810 */ /* 0x042fe20007f5e0ff */
[----:B0-----:R-:W-:Y:S01]  /*1570*/  IMAD.X R35, RZ, RZ, UR6, P1 ;  /* 0x00000006ff237e24 */ /* 0x001fe200088e06ff */
[----:B------:R-:W-:-:S03]  /*1580*/  IADD3 R34, P1, PT, R44, 0x10, RZ ;  /* 0x000000102c227810 */ /* 0x000fc60007f3e0ff */
[----:B------:R-:W-:Y:S01]  /*1590*/  IMAD.X R47, RZ, RZ, R35, P2 ;  /* 0x000000ffff2f7224 */ /* 0x000fe200010e0623 */
[C---:B------:R-:W-:Y:S02]  /*15a0*/  ISETP.GT.U32.AND P3, PT, R34.reuse, R3, PT ;  /* 0x000000032200720c */ /* 0x040fe40003f64070 */
[----:B------:R-:W-:Y:S02]  /*15b0*/  ISETP.GT.U32.AND P2, PT, R34, R93, PT ;  /* 0x0000005d2200720c */ /* 0x000fe40003f44070 */
[----:B------:R-:W-:-:S04]  /*15c0*/  ISETP.GT.U32.AND P4, PT, R52, R3, PT ;  /* 0x000000033400720c */ /* 0x000fc80003f84070 */
[----:B------:R-:W-:Y:S02]  /*15d0*/  ISETP.GT.U32.AND.EX P4, PT, R47, RZ, PT, P4 ;  /* 0x000000ff2f00720c */ /* 0x000fe40003f84140 */
[----:B------:R-:W-:-:S04]  /*15e0*/  ISETP.GT.U32.AND P0, PT, R52, R93, PT ;  /* 0x0000005d3400720c */ /* 0x000fc80003f04070 */
[----:B------:R-:W-:Y:S01]  /*15f0*/  ISETP.GT.U32.AND.EX P0, PT, R47, RZ, PT, P0 ;  /* 0x000000ff2f00720c */ /* 0x000fe20003f04100 */
[----:B------:R-:W-:Y:S01]  /*1600*/  FMUL R28, R28, UR10 ;  /* 0x0000000a1c1c7c20 */ /* 0x000fe20008400000 */
[----:B------:R-:W-:Y:S01]  /*1610*/  FMUL R40, R40, UR10 ;  /* 0x0000000a28287c20 */ /* 0x000fe20008400000 */
[----:B------:R-:W-:Y:S01]  /*1620*/  FMUL R47, R36, UR10 ;  /* 0x0000000a242f7c20 */ /* 0x000fe20008400000 */
[----:B------:R-:W-:Y:S01]  /*1630*/  FMUL R37, R37, UR10 ;  /* 0x0000000a25257c20 */ /* 0x000fe20008400000 */
[----:B------:R-:W-:Y:S01]  /*1640*/  FMUL R29, R29, UR10 ;  /* 0x0000000a1d1d7c20 */ /* 0x000fe20008400000 */
[----:B------:R-:W-:Y:S01]  /*1650*/  FMUL R38, R38, UR10 ;  /* 0x0000000a26267c20 */ /* 0x000fe20008400000 */
[----:B------:R-:W-:Y:S01]  /*1660*/  FMUL R51, R51, UR10 ;  /* 0x0000000a33337c20 */ /* 0x000fe20008400000 */
[----:B------:R-:W-:Y:S01]  /*1670*/  FMUL R30, R30, UR10 ;  /* 0x0000000a1e1e7c20 */ /* 0x000fe20008400000 */
[----:B--2---:R0:W-:Y:S02]  /*1680*/  STS.U8 [R92+UR7+0x800], R33 ;  /* 0x000800215c007988 */ /* 0x0041e40008000007 */
[----:B0-----:R-:W-:Y:S01]  /*1690*/  IMAD.X R33, RZ, RZ, R35, P1 ;  /* 0x000000ffff217224 */ /* 0x001fe200008e0623 */
[----:B------:R-:W-:-:S04]  /*16a0*/  IADD3 R34, P1, PT, R44, 0x11, RZ ;  /* 0x000000112c227810 */ /* 0x000fc80007f3e0ff */
[C---:B------:R-:W-:Y:S02]  /*16b0*/  ISETP.GT.U32.AND.EX P3, PT, R33.reuse, RZ, PT, P3 ;  /* 0x000000ff2100720c */ /* 0x040fe40003f64130 */
[----:B------:R-:W-:Y:S01]  /*16c0*/  ISETP.GT.U32.AND.EX P2, PT, R33, RZ, PT, P2 ;  /* 0x000000ff2100720c */ /* 0x000fe20003f44120 */
[----:B------:R-:W-:Y:S01]  /*16d0*/  FMUL R33, R41, UR10 ;  /* 0x0000000a29217c20 */ /* 0x000fe20008400000 */
[----:B------:R-:W-:Y:S01]  /*16e0*/  IMAD.X R41, RZ, RZ, R35, P1 ;  /* 0x000000ffff297224 */ /* 0x000fe200008e0623 */
[----:B------:R-:W-:-:S03]  /*16f0*/  ISETP.GT.U32.AND P1, PT, R34, R93, PT ;  /* 0x0000005d2200720c */ /* 0x000fc60003f24070 */
[----:B------:R-:W-:Y:S02]  /*1700*/  FSEL R33, R33, -INF , !P4 ;  /* 0xff80000021217808 */ /* 0x000fe40006000000 */
[----:B------:R-:W-:Y:S01]  /*1710*/  ISETP.GT.U32.AND P4, PT, R34, R3, PT ;  /* 0x000000032200720c */ /* 0x000fe20003f84070 */
[----:B------:R-:W-:Y:S01]  /*1720*/  FMUL R34, R43, UR10 ;  /* 0x0000000a2b227c20 */ /* 0x000fe20008400000 */
[C---:B------:R-:W-:Y:S02]  /*1730*/  ISETP.GT.U32.AND.EX P1, PT, R41.reuse, RZ, PT, P1 ;  /* 0x000000ff2900720c */ /* 0x040fe40003f24110 */
[----:B------:R-:W-:Y:S01]  /*1740*/  ISETP.GT.U32.AND.EX P4, PT, R41, RZ, PT, P4 ;  /* 0x000000ff2900720c */ /* 0x000fe20003f84140 */
[----:B------:R-:W-:Y:S01]  /*1750*/  FMUL R41, R48, UR10 ;  /* 0x0000000a30297c20 */ /* 0x000fe20008400000 */
[----:B------:R-:W-:Y:S01]  /*1760*/  FSEL R34, R34, -INF , !P0 ;  /* 0xff80000022227808 */ /* 0x000fe20004000000 */
[----:B---3--:R0:W-:Y:S01]  /*1770*/  STS.U8 [R92+UR7+0x900], R45 ;  /* 0x0009002d5c007988 */ /* 0x0081e20008000007 */
[----:B------:R-:W-:-:S02]  /*1780*/  IADD3 R48, P0, PT, R44, 0x18, RZ ;  /* 0x000000182c307810 */ /* 0x000fc40007f1e0ff */
[----:B------:R-:W-:Y:S02]  /*1790*/  FSEL R41, R41, -INF , !P3 ;  /* 0xff80000029297808 */ /* 0x000fe40005800000 */
[C---:B------:R-:W-:Y:S01]  /*17a0*/  ISETP.GT.U32.AND P3, PT, R48.reuse, R3, PT ;  /* 0x000000033000720c */ /* 0x040fe20003f64070 */
[----:B------:R-:W-:Y:S02]  /*17b0*/  IMAD.X R43, RZ, RZ, R35, P0 ;  /* 0x000000ffff2b7224 */ /* 0x000fe400000e0623 */
[----:B0-----:R-:W-:Y:S01]  /*17c0*/  FMUL R45, R49, UR10 ;  /* 0x0000000a312d7c20 */ /* 0x001fe20008400000 */
[----:B------:R-:W-:-:S04]  /*17d0*/  ISETP.GT.U32.AND P0, PT, R48, R93, PT ;  /* 0x0000005d3000720c */ /* 0x000fc80003f04070 */
[----:B------:R-:W-:Y:S02]  /*17e0*/  FSEL R45, R45, -INF , !P4 ;  /* 0xff8000002d2d7808 */ /* 0x000fe40006000000 */
[----:B------:R-:W-:Y:S02]  /*17f0*/  IADD3 R48, P4, PT, R44, 0x8, RZ ;  /* 0x000000082c307810 */ /* 0x000fe40007f9e0ff */
[C---:B------:R-:W-:Y:S02]  /*1800*/  ISETP.GT.U32.AND.EX P3, PT, R43.reuse, RZ, PT, P3 ;  /* 0x000000ff2b00720c */ /* 0x040fe40003f64130 */
[----:B------:R-:W-:Y:S01]  /*1810*/  ISETP.GT.U32.AND.EX P0, PT, R43, RZ, PT, P0 ;  /* 0x000000ff2b00720c */ /* 0x000fe20003f04100 */
[----:B------:R-:W-:Y:S01]  /*1820*/  IMAD.X R43, RZ, RZ, R35, P4 ;  /* 0x000000ffff2b7224 */ /* 0x000fe200020e0623 */
[----:B------:R-:W-:-:S04]  /*1830*/  ISETP.GT.U32.AND P4, PT, R48, R3, PT ;  /* 0x000000033000720c */ /* 0x000fc80003f84070 */
[----:B------:R-:W-:Y:S02]  /*1840*/  ISETP.GT.U32.AND.EX P4, PT, R43, RZ, PT, P4 ;  /* 0x000000ff2b00720c */ /* 0x000fe40003f84140 */
[----:B------:R-:W-:Y:S02]  /*1850*/  FSEL R43, R28, -INF , !P3 ;  /* 0xff8000001c2b7808 */ /* 0x000fe40005800000 */
[----:B------:R-:W-:Y:S01]  /*1860*/  ISETP.GT.U32.AND P3, PT, R44, R3, PT ;  /* 0x000000032c00720c */ /* 0x000fe20003f64070 */
[----:B------:R-:W-:Y:S01]  /*1870*/  FMUL R28, R42, UR10 ;  /* 0x0000000a2a1c7c20 */ /* 0x000fe20008400000 */
[----:B------:R-:W-:Y:S02]  /*1880*/  FSEL R36, R40, -INF , !P4 ;  /* 0xff80000028247808 */ /* 0x000fe40006000000 */
[----:B------:R-:W-:Y:S02]  /*1890*/  ISETP.GT.U32.AND.EX P3, PT, R35, RZ, PT, P3 ;  /* 0x000000ff2300720c */ /* 0x000fe40003f64130 */
[----:B------:R-:W-:-:S02]  /*18a0*/  IADD3 R40, P4, PT, R44, 0x19, RZ ;  /* 0x000000192c287810 */ /* 0x000fc40007f9e0ff */
[----:B------:R-:W-:Y:S02]  /*18b0*/  FSEL R47, R47, -INF , !P3 ;  /* 0xff8000002f2f7808 */ /* 0x000fe40005800000 */
[----:B------:R-:W-:Y:S01]  /*18c0*/  FSEL R28, R28, -INF , !P3 ;  /* 0xff8000001c1c7808 */ /* 0x000fe20005800000 */
[----:B------:R-:W-:Y:S01]  /*18d0*/  IMAD.X R42, RZ, RZ, R35, P4 ;  /* 0x000000ffff2a7224 */ /* 0x000fe200020e0623 */
[-C--:B------:R-:W-:Y:S02]  /*18e0*/  ISETP.GE.U32.AND P3, PT, R44, R3.reuse, PT ;  /* 0x000000032c00720c */ /* 0x080fe40003f66070 */
[----:B------:R-:W-:Y:S02]  /*18f0*/  ISETP.GT.U32.AND P4, PT, R40, R3, PT ;  /* 0x000000032800720c */ /* 0x000fe40003f84070 */
[----:B------:R-:W-:Y:S02]  /*1900*/  ISETP.GE.U32.AND.EX P3, PT, R35, RZ, PT, P3 ;  /* 0x000000ff2300720c */ /* 0x000fe40003f66130 */
[----:B------:R-:W-:-:S02]  /*1910*/  ISETP.GT.U32.AND.EX P4, PT, R42, RZ, PT, P4 ;  /* 0x000000ff2a00720c */ /* 0x000fc40003f84140 */
[----:B------:R-:W-:Y:S02]  /*1920*/  FSEL R37, R37, -INF , !P3 ;  /* 0xff80000025257808 */ /* 0x000fe40005800000 */
[----:B------:R-:W-:Y:S02]  /*1930*/  FSEL R29, R29, -INF , !P4 ;  /* 0xff8000001d1d7808 */ /* 0x000fe40006000000 */
[CC--:B------:R-:W-:Y:S02]  /*1940*/  ISETP.GT.U32.AND P3, PT, R44.reuse, R93.reuse, PT ;  /* 0x0000005d2c00720c */ /* 0x0c0fe40003f64070 */
[----:B------:R-:W-:Y:S02]  /*1950*/  ISETP.GE.U32.AND P4, PT, R44, R93, PT ;  /* 0x0000005d2c00720c */ /* 0x000fe40003f86070 */
[----:B------:R-:W-:-:S04]  /*1960*/  FMNMX3 R44, R47, R37, R36, !PT ;  /* 0x000000252f2c7276 */ /* 0x000fc80007800024 */
[----:B------:R-:W-:-:S04]  /*1970*/  FMNMX3 R44, R44, R33, R41, !PT ;  /* 0x000000212c2c7276 */ /* 0x000fc80007800029 */
[----:B------:R-:W-:-:S04]  /*1980*/  FMNMX3 R44, R44, R45, R43, !PT ;  /* 0x0000002d2c2c7276 */ /* 0x000fc8000780002b */
[----:B------:R-:W-:-:S05]  /*1990*/  FMNMX R44, R29, R44, !PT ;  /* 0x0000002c1d2c7209 */ /* 0x000fca0007800000 */
[----:B------:R-:W0:Y:S01]  /*19a0*/  SHFL.BFLY PT, R49, R44, 0x2, 0x1f ;  /* 0x0c401f002c317f89 */ /* 0x000e2200000e0000 */
[C---:B------:R-:W-:Y:S02]  /*19b0*/  ISETP.GT.U32.AND.EX P3, PT, R35.reuse, RZ, PT, P3 ;  /* 0x000000ff2300720c */ /* 0x040fe40003f64130 */
[----:B------:R-:W-:Y:S01]  /*19c0*/  ISETP.GE.U32.AND.EX P4, PT, R35, RZ, PT, P4 ;  /* 0x000000ff2300720c */ /* 0x000fe20003f86140 */
[----:B------:R-:W-:Y:S01]  /*19d0*/  FMUL R35, R39, UR10 ;  /* 0x0000000a27237c20 */ /* 0x000fe20008400000 */
[----:B------:R-:W-:Y:S01]  /*19e0*/  FSEL R38, R38, -INF , !P3 ;  /* 0xff80000026267808 */ /* 0x000fe20005800000 */
[----:B------:R-:W-:Y:S01]  /*19f0*/  FMUL R39, R50, UR10 ;  /* 0x0000000a32277c20 */ /* 0x000fe20008400000 */
[----:B------:R-:W-:Y:S02]  /*1a00*/  ISETP.GT.U32.AND P3, PT, R40, R93, PT ;  /* 0x0000005d2800720c */ /* 0x000fe40003f64070 */
[----:B------:R-:W-:Y:S02]  /*1a10*/  FSEL R35, R35, -INF , !P4 ;  /* 0xff80000023237808 */ /* 0x000fe40006000000 */
[----:B------:R-:W-:-:S02]  /*1a20*/  ISETP.GT.U32.AND.EX P3, PT, R42, RZ, PT, P3 ;  /* 0x000000ff2a00720c */ /* 0x000fc40003f64130 */
[----:B------:R-:W-:Y:S02]  /*1a30*/  FSEL R39, R39, -INF , !P2 ;  /* 0xff80000027277808 */ /* 0x000fe40005000000 */
[----:B------:R-:W-:Y:S01]  /*1a40*/  FMNMX3 R42, R38, R35, R28, !PT ;  /* 0x00000023262a7276 */ /* 0x000fe2000780001c */
[----:B------:R-:W-:Y:S01]  /*1a50*/  FMUL R40, R31, UR10 ;  /* 0x0000000a1f287c20 */ /* 0x000fe20008400000 */
[----:B------:R-:W-:Y:S02]  /*1a60*/  FSEL R31, R51, -INF , !P1 ;  /* 0xff800000331f7808 */ /* 0x000fe40004800000 */
[----:B------:R-:W-:Y:S02]  /*1a70*/  FSEL R30, R30, -INF , !P0 ;  /* 0xff8000001e1e7808 */ /* 0x000fe40004000000 */
[----:B------:R-:W-:Y:S02]  /*1a80*/  FMNMX3 R42, R42, R34, R39, !PT ;  /* 0x000000222a2a7276 */ /* 0x000fe40007800027 */
[----:B------:R-:W-:-:S02]  /*1a90*/  FSEL R40, R40, -INF , !P3 ;  /* 0xff80000028287808 */ /* 0x000fc40005800000 */
[----:B0-----:R-:W-:Y:S02]  /*1aa0*/  FMNMX R48, R44, R49, !PT ;  /* 0x000000312c307209 */ /* 0x001fe40007800000 */
[----:B------:R-:W-:-:S04]  /*1ab0*/  FMNMX3 R49, R42, R31, R30, !PT ;  /* 0x0000001f2a317276 */ /* 0x000fc8000780001e */
[----:B------:R-:W-:-:S05]  /*1ac0*/  FMNMX R52, R40, R49, !PT ;  /* 0x0000003128347209 */ /* 0x000fca0007800000 */
[----:B------:R-:W0:Y:S04]  /*1ad0*/  SHFL.BFLY PT, R49, R52, 0x2, 0x1f ;  /* 0x0c401f0034317f89 */ /* 0x000e2800000e0000 */
[----:B------:R-:W1:Y:S01]  /*1ae0*/  SHFL.BFLY PT, R44, R48, 0x1, 0x1f ;  /* 0x0c201f00302c7f89 */ /* 0x000e6200000e0000 */
[----:B0-----:R-:W-:-:S05]  /*1af0*/  FMNMX R49, R52, R49, !PT ;  /* 0x0000003134317209 */ /* 0x001fca0007800000 */
[----:B------:R-:W0:Y:S01]  /*1b00*/  SHFL.BFLY PT, R50, R49, 0x1, 0x1f ;  /* 0x0c201f0031327f89 */ /* 0x000e2200000e0000 */
[----:B-1----:R-:W-:-:S05]  /*1b10*/  FMNMX3 R42, R48, R44, R97, !PT ;  /* 0x0000002c302a7276 */ /* 0x002fca0007800061 */
[--C-:B------:R-:W-:Y:S01]  /*1b20*/  FADD R47, R47, -R42.reuse ;  /* 0x8000002a2f2f7221 */ /* 0x100fe20000000000 */
[--C-:B------:R-:W-:Y:S01]  /*1b30*/  FADD R37, R37, -R42.reuse ;  /* 0x8000002a25257221 */ /* 0x100fe20000000000 */
[--C-:B------:R-:W-:Y:S02]  /*1b40*/  FADD R41, R41, -R42.reuse ;  /* 0x8000002a29297221 */ /* 0x100fe40000000000 */
[----:B------:R-:W-:Y:S01]  /*1b50*/  FMUL R44, R47, 1.4426950216293334961 ;  /* 0x3fb8aa3b2f2c7820 */ /* 0x000fe20000400000 */
[----:B------:R-:W-:Y:S01]  /*1b60*/  FMUL R47, R37, 1.4426950216293334961 ;  /* 0x3fb8aa3b252f7820 */ /* 0x000fe20000400000 */
[----:B------:R-:W-:Y:S01]  /*1b70*/  FMUL R37, R41, 1.4426950216293334961 ;  /* 0x3fb8aa3b29257820 */ /* 0x000fe20000400000 */
[--C-:B------:R-:W-:Y:S01]  /*1b80*/  FADD R41, R43, -R42.reuse ;  /* 0x8000002a2b297221 */ /* 0x100fe20000000000 */
[----:B------:R-:W-:Y:S01]  /*1b90*/  FADD R29, R29, -R42 ;  /* 0x8000002a1d1d7221 */ /* 0x000fe20000000000 */
[----:B0-----:R-:W-:-:S03]  /*1ba0*/  FMNMX3 R43, R49, R50, R96, !PT ;  /* 0x00000032312b7276 */ /* 0x001fc60007800060 */
[----:B------:R-:W-:Y:S02]  /*1bb0*/  FMUL R52, R29, 1.4426950216293334961 ;  /* 0x3fb8aa3b1d347820 */ /* 0x000fe40000400000 */
[--C-:B------:R-:W-:Y:S01]  /*1bc0*/  FADD R38, R38, -R43.reuse ;  /* 0x8000002b26267221 */ /* 0x100fe20000000000 */
[----:B------:R-:W-:-:S03]  /*1bd0*/  FADD R35, R35, -R43 ;  /* 0x8000002b23237221 */ /* 0x000fc60000000000 */
[----:B------:R-:W-:Y:S01]  /*1be0*/  FMUL R29, R38, 1.4426950216293334961 ;  /* 0x3fb8aa3b261d7820 */ /* 0x000fe20000400000 */
[----:B------:R-:W-:Y:S01]  /*1bf0*/  FMUL R38, R35, 1.4426950216293334961 ;  /* 0x3fb8aa3b23267820 */ /* 0x000fe20000400000 */
[----:B------:R-:W-:-:S04]  /*1c00*/  FADD R36, R36, -R42 ;  /* 0x8000002a24247221 */ /* 0x000fc80000000000 */
[----:B------:R-:W-:Y:S01]  /*1c10*/  MUFU.EX2 R29, R29 ;  /* 0x0000001d001d7308 */ /* 0x000fe20000000800 */
[----:B------:R-:W-:Y:S01]  /*1c20*/  FMUL R51, R36, 1.4426950216293334961 ;  /* 0x3fb8aa3b24337820 */ /* 0x000fe20000400000 */
[----:B------:R-:W-:Y:S01]  /*1c30*/  FADD R36, R33, -R42 ;  /* 0x8000002a21247221 */ /* 0x000fe20000000000 */
[----:B------:R-:W-:-:S05]  /*1c40*/  FADD R28, R28, -R43 ;  /* 0x8000002b1c1c7221 */ /* 0x000fca0000000000 */
[----:B------:R-:W0:Y:S01]  /*1c50*/  MUFU.EX2 R38, R38 ;  /* 0x0000002600267308 */ /* 0x000e220000000800 */
[----:B------:R-:W-:Y:S01]  /*1c60*/  FMUL R48, R36, 1.4426950216293334961 ;  /* 0x3fb8aa3b24307820 */ /* 0x000fe20000400000 */
[----:B------:R-:W-:Y:S01]  /*1c70*/  FMUL R57, R41, 1.4426950216293334961 ;  /* 0x3fb8aa3b29397820 */ /* 0x000fe20000400000 */
[----:B------:R-:W-:Y:S01]  /*1c80*/  FMUL R41, R28, 1.4426950216293334961 ;  /* 0x3fb8aa3b1c297820 */ /* 0x000fe20000400000 */
[----:B------:R-:W-:-:S04]  /*1c90*/  FADD R28, R34, -R43 ;  /* 0x8000002b221c7221 */ /* 0x000fc80000000000 */
[----:B------:R-:W-:Y:S01]  /*1ca0*/  MUFU.EX2 R44, R44 ;  /* 0x0000002c002c7308 */ /* 0x000fe20000000800 */
[----:B------:R-:W-:-:S07]  /*1cb0*/  FADD R39, R39, -R43 ;  /* 0x8000002b27277221 */ /* 0x000fce0000000000 */
[----:B------:R-:W1:Y:S01]  /*1cc0*/  MUFU.EX2 R47, R47 ;  /* 0x0000002f002f7308 */ /* 0x000e620000000800 */
[----:B------:R-:W-:Y:S01]  /*1cd0*/  FADD R45, R45, -R42 ;  /* 0x8000002a2d2d7221 */ /* 0x000fe20000000000 */
[----:B------:R-:W-:Y:S01]  /*1ce0*/  FMUL R35, R28, 1.4426950216293334961 ;  /* 0x3fb8aa3b1c237820 */ /* 0x000fe20000400000 */
[----:B------:R-:W-:-:S05]  /*1cf0*/  FMUL R28, R39, 1.4426950216293334961 ;  /* 0x3fb8aa3b271c7820 */ /* 0x000fca0000400000 */
[----:B------:R-:W2:Y:S01]  /*1d00*/  MUFU.EX2 R33, R51 ;  /* 0x0000003300217308 */ /* 0x000ea20000000800 */
[----:B------:R-:W-:Y:S01]  /*1d10*/  FADD R39, R31, -R43 ;  /* 0x8000002b1f277221 */ /* 0x000fe20000000000 */
[----:B------:R-:W-:Y:S01]  /*1d20*/  FMUL R36, R45, 1.4426950216293334961 ;  /* 0x3fb8aa3b2d247820 */ /* 0x000fe20000400000 */
[----:B0-----:R-:W-:-:S05]  /*1d30*/  FADD R31, R29, R38 ;  /* 0x000000261d1f7221 */ /* 0x001fca0000000000 */
[----:B------:R-:W0:Y:S01]  /*1d40*/  MUFU.EX2 R48, R48 ;  /* 0x0000003000307308 */ /* 0x000e220000000800 */
[----:B------:R-:W-:Y:S01]  /*1d50*/  F2FP.SATFINITE.E4M3.F32.PACK_AB_MERGE_C R38, R38, R29, RZ ;  /* 0x0000001d2626723e */ /* 0x000fe200048070ff */
[----:B------:R-:W-:Y:S01]  /*1d60*/  FMUL R29, R39, 1.4426950216293334961 ;  /* 0x3fb8aa3b271d7820 */ /* 0x000fe20000400000 */
[--C-:B------:R-:W-:Y:S01]  /*1d70*/  FADD R39, R30, -R43.reuse ;  /* 0x8000002b1e277221 */ /* 0x100fe20000000000 */
[----:B------:R-:W-:Y:S01]  /*1d80*/  FADD R40, R40, -R43 ;  /* 0x8000002b28287221 */ /* 0x000fe20000000000 */
[----:B-1----:R-:W-:-:S03]  /*1d90*/  FADD R50, R44, R47 ;  /* 0x0000002f2c327221 */ /* 0x002fc60000000000 */
[----:B------:R2:W1:Y:S01]  /*1da0*/  MUFU.EX2 R34, R41 ;  /* 0x0000002900227308 */ /* 0x0004620000000800 */
[----:B------:R-:W-:Y:S01]  /*1db0*/  FMUL R39, R39, 1.4426950216293334961 ;  /* 0x3fb8aa3b27277820 */ /* 0x000fe20000400000 */
[----:B------:R-:W-:-:S06]  /*1dc0*/  FMUL R40, R40, 1.4426950216293334961 ;  /* 0x3fb8aa3b28287820 */ /* 0x000fcc0000400000 */
[----:B------:R-:W-:Y:S01]  /*1dd0*/  MUFU.EX2 R37, R37 ;  /* 0x0000002500257308 */ /* 0x000fe20000000800 */
[----:B--2---:R-:W-:Y:S01]  /*1de0*/  FADD R41, R33, R50 ;  /* 0x0000003221297221 */ /* 0x004fe20000000000 */
[----:B----4-:R2:W-:Y:S06]  /*1df0*/  STS.U8 [R92+UR7+0xa00], R53 ;  /* 0x000a00355c007988 */ /* 0x0105ec0008000007 */
[----:B------:R-:W-:Y:S01]  /*1e00*/  MUFU.EX2 R36, R36 ;  /* 0x0000002400247308 */ /* 0x000fe20000000800 */
[----:B------:R-:W-:Y:S07]  /*1e10*/  STS.U8 [R92+UR7+0xb00], R59 ;  /* 0x000b003b5c007988 */ /* 0x000fee0008000007 */
[----:B------:R-:W3:Y:S01]  /*1e20*/  MUFU.EX2 R35, R35 ;  /* 0x0000002300237308 */ /* 0x000ee20000000800 */
[----:B-----5:R4:W-:Y:S01]  /*1e30*/  STS.U8 [R91+UR7+0x880], R32 ;  /* 0x000880205b007988 */ /* 0x0209e20008000007 */
[----:B------:R-:W-:-:S02]  /*1e40*/  F2FP.SATFINITE.E4M3.F32.PACK_AB_MERGE_C R44, R47, R44, RZ ;  /* 0x0000002c2f2c723e */ /* 0x000fc400048070ff */
[----:B0-----:R-:W-:Y:S01]  /*1e50*/  F2FP.SATFINITE.E4M3.F32.PACK_AB_MERGE_C R33, R48, R33, RZ ;  /* 0x000000213021723e */ /* 0x001fe200048070ff */
[----:B------:R-:W-:Y:S03]  /*1e60*/  STS.U8 [R91+UR7+0x980], R56 ;  /* 0x000980385b007988 */ /* 0x000fe60008000007 */
[----:B------:R-:W-:Y:S01]  /*1e70*/  MUFU.EX2 R57, R57 ;  /* 0x0000003900397308 */ /* 0x000fe20000000800 */
[----:B------:R-:W-:Y:S04]  /*1e80*/  STS.U8 [R91+UR7+0xa80], R54 ;  /* 0x000a80365b007988 */ /* 0x000fe80008000007 */
[----:B------:R-:W-:Y:S03]  /*1e90*/  STS.U8 [R91+UR7+0xb80], R46 ;  /* 0x000b802e5b007988 */ /* 0x000fe60008000007 */
[----:B------:R-:W0:Y:S01]  /*1ea0*/  MUFU.EX2 R52, R52 ;  /* 0x0000003400347308 */ /* 0x000e220000000800 */
[----:B------:R-:W-:-:S07]  /*1eb0*/  F2FP.F16.E4M3.UNPACK_B R44, R44 ;  /* 0x0000002cff2c723e */ /* 0x000fce00020006ff */
[----:B------:R-:W-:Y:S01]  /*1ec0*/  MUFU.EX2 R28, R28 ;  /* 0x0000001c001c7308 */ /* 0x000fe20000000800 */
[----:B------:R-:W-:-:S07]  /*1ed0*/  F2FP.F16.E4M3.UNPACK_B R33, R33 ;  /* 0x00000021ff21723e */ /* 0x000fce00020006ff */
[----:B------:R-:W5:Y:S08]  /*1ee0*/  MUFU.EX2 R29, R29 ;  /* 0x0000001d001d7308 */ /* 0x000f700000000800 */
[----:B------:R-:W-:Y:S08]  /*1ef0*/  MUFU.EX2 R51, R39 ;  /* 0x0000002700337308 */ /* 0x000ff00000000800 */
[----:B------:R-:W0:Y:S01]  /*1f00*/  MUFU.EX2 R50, R40 ;  /* 0x0000002800327308 */ /* 0x000e220000000800 */
[----:B------:R-:W-:Y:S01]  /*1f10*/  FADD R30, R48, R41 ;  /* 0x00000029301e7221 */ /* 0x000fe20000000000 */
[----:B-1----:R-:W-:Y:S01]  /*1f20*/  FADD R48, R34, R31 ;  /* 0x0000001f22307221 */ /* 0x002fe20000000000 */
[----:B------:R-:W-:-:S02]  /*1f30*/  SEL R99, R44, R33, !P5 ;  /* 0x000000212c637207 */ /* 0x000fc40006800000 */
[----:B------:R-:W-:Y:S02]  /*1f40*/  SEL R55, R33, R44, !P5 ;  /* 0x0000002c21377207 */ /* 0x000fe40006800000 */
[C---:B---3--:R-:W-:Y:S02]  /*1f50*/  F2FP.SATFINITE.E4M3.F32.PACK_AB_MERGE_C R34, R35.reuse, R34, RZ ;  /* 0x000000222322723e */ /* 0x048fe400048070ff */
[----:B------:R-:W-:Y:S01]  /*1f60*/  F2FP.SATFINITE.E4M3.F32.PACK_AB_MERGE_C R33, R36, R37, RZ ;  /* 0x000000252421723e */ /* 0x000fe200048070ff */
[----:B------:R-:W-:Y:S01]  /*1f70*/  FADD R31, R35, R48 ;  /* 0x00000030231f7221 */ /* 0x000fe20000000000 */
[----:B------:R-:W-:Y:S02]  /*1f80*/  F2FP.F16.E4M3.UNPACK_B R38, R38 ;  /* 0x00000026ff26723e */ /* 0x000fe400020006ff */
[----:B--2---:R-:W-:Y:S02]  /*1f90*/  F2FP.F16.E4M3.UNPACK_B R53, R34 ;  /* 0x00000022ff35723e */ /* 0x004fe400020006ff */
[----:B------:R-:W-:-:S02]  /*1fa0*/  F2FP.F16.E4M3.UNPACK_B R41, R33 ;  /* 0x00000021ff29723e */ /* 0x000fc400020006ff */
[----:B0-----:R-:W-:Y:S02]  /*1fb0*/  F2FP.SATFINITE.E4M3.F32.PACK_AB_MERGE_C R34, R52, R57, RZ ;  /* 0x000000393422723e */ /* 0x001fe400048070ff */
[----:B-----5:R-:W-:Y:S02]  /*1fc0*/  F2FP.SATFINITE.E4M3.F32.PACK_AB_MERGE_C R33, R29, R28, RZ ;  /* 0x0000001c1d21723e */ /* 0x020fe400048070ff */
[----:B------:R-:W-:Y:S01]  /*1fd0*/  F2FP.SATFINITE.E4M3.F32.PACK_AB_MERGE_C R35, R50, R51, RZ ;  /* 0x000000333223723e */ /* 0x000fe200048070ff */
[----:B----4-:R-:W-:Y:S01]  /*1fe0*/  FADD R32, -R42, R97 ;  /* 0x000000612a207221 */ /* 0x010fe20000000100 */
[----:B------:R-:W-:Y:S02]  /*1ff0*/  SEL R59, R38, R53, !P5 ;  /* 0x00000035263b7207 */ /* 0x000fe40006800000 */
[----:B------:R-:W-:Y:S02]  /*2000*/  SEL R53, R53, R38, !P5 ;  /* 0x0000002635357207 */ /* 0x000fe40006800000 */
[----:B------:R-:W-:-:S02]  /*2010*/  F2FP.F16.E4M3.UNPACK_B R34, R34 ;  /* 0x00000022ff22723e */ /* 0x000fc400020006ff */
[----:B------:R-:W-:Y:S02]  /*2020*/  F2FP.F16.E4M3.UNPACK_B R33, R33 ;  /* 0x00000021ff21723e */ /* 0x000fe400020006ff */
[----:B------:R-:W-:Y:S01]  /*2030*/  F2FP.F16.E4M3.UNPACK_B R38, R35 ;  /* 0x00000023ff26723e */ /* 0x000fe200020006ff */
[----:B------:R-:W-:Y:S01]  /*2040*/  FMUL R44, R32, 1.4426950216293334961 ;  /* 0x3fb8aa3b202c7820 */ /* 0x000fe20000400000 */
[----:B------:R-:W-:Y:S02]  /*2050*/  SEL R49, R41, R34, !P5 ;  /* 0x0000002229317207 */ /* 0x000fe40006800000 */
[----:B------:R-:W-:Y:S02]  /*2060*/  SEL R41, R34, R41, !P5 ;  /* 0x0000002922297207 */ /* 0x000fe40006800000 */
[----:B------:R-:W-:Y:S02]  /*2070*/  SEL R47, R33, R38, !P5 ;  /* 0x00000026212f7207 */ /* 0x000fe40006800000 */
[----:B------:R-:W-:Y:S01]  /*2080*/  SEL R39, R38, R33, !P5 ;  /* 0x0000002126277207 */ /* 0x000fe20006800000 */
[----:B------:R-:W-:Y:S01]  /*2090*/  BAR.SYNC.DEFER_BLOCKING 0x0 ;  /* 0x0000000000007b1d */ /* 0x000fe20000010000 */
[----:B------:R-:W-:-:S04]  /*20a0*/  FADD R38, -R43, R96 ;  /* 0x000000602b267221 */ /* 0x000fc80000000100 */
[----:B------:R-:W-:Y:S01]  /*20b0*/  FMUL R38, R38, 1.4426950216293334961 ;  /* 0x3fb8aa3b26267820 */ /* 0x000fe20000400000 */
[----:B------:R-:W-:Y:S04]  /*20c0*/  SHFL.IDX PT, R56, R99, R4, 0x1f ;  /* 0x00001f0463387589 */ /* 0x000fe800000e0000 */
[----:B------:R-:W0:Y:S04]  /*20d0*/  LDSM.16.M88.4 R32, [R90+0x800] ;  /* 0x000800005a20783b */ /* 0x000e280000000200 */
[----:B------:R-:W1:Y:S04]  /*20e0*/  SHFL.IDX PT, R55, R55, R88, 0x1f ;  /* 0x00001f5837377589 */ /* 0x000e6800000e0000 */
[----:B------:R-:W-:Y:S04]  /*20f0*/  SHFL.IDX PT, R54, R59, R4, 0x1f ;  /* 0x00001f043b367589 */ /* 0x000fe800000e0000 */
[----:B------:R-:W2:Y:S04]  /*2100*/  SHFL.IDX PT, R53, R53, R88, 0x1f ;  /* 0x00001f5835357589 */ /* 0x000ea800000e0000 */
[----:B------:R-:W-:Y:S04]  /*2110*/  SHFL.IDX PT, R49, R49, R4, 0x1f ;  /* 0x00001f0431317589 */ /* 0x000fe800000e0000 */
[----:B------:R-:W3:Y:S04]  /*2120*/  SHFL.IDX PT, R48, R41, R88, 0x1f ;  /* 0x00001f5829307589 */ /* 0x000ee800000e0000 */
[----:B------:R-:W-:Y:S04]  /*2130*/  SHFL.IDX PT, R47, R47, R4, 0x1f ;  /* 0x00001f042f2f7589 */ /* 0x000fe800000e0000 */
[----:B------:R-:W4:Y:S01]  /*2140*/  SHFL.IDX PT, R46, R39, R88, 0x1f ;  /* 0x00001f58272e7589 */ /* 0x000f2200000e0000 */
[----:B------:R-:W5:Y:S08]  /*2150*/  MUFU.EX2 R44, R44 ;  /* 0x0000002c002c7308 */ /* 0x000f700000000800 */
[----:B------:R-:W3:Y:S01]  /*2160*/  MUFU.EX2 R45, R38 ;  /* 0x00000026002d7308 */ /* 0x000ee20000000800 */
[----:B------:R-:W-:Y:S01]  /*2170*/  FADD R37, R37, R30 ;  /* 0x0000001e25257221 */ /* 0x000fe20000000000 */
[----:B------:R-:W-:-:S03]  /*2180*/  FADD R58, R28, R31 ;  /* 0x0000001f1c3a7221 */ /* 0x000fc60000000000 */
[----:B------:R-:W-:Y:S01]  /*2190*/  FADD R36, R36, R37 ;  /* 0x0000002524247221 */ /* 0x000fe20000000000 */
[----:B------:R-:W-:Y:S01]  /*21a0*/  FADD R58, R29, R58 ;  /* 0x0000003a1d3a7221 */ /* 0x000fe20000000000 */
[----:B0-----:R-:W-:Y:S02]  /*21b0*/  F2FP.F16.E4M3.UNPACK_B R28, R32 ;  /* 0x00000020ff1c723e */ /* 0x001fe400020006ff */
[----:B------:R-:W-:Y:S01]  /*21c0*/  FADD R57, R57, R36 ;  /* 0x0000002439397221 */ /* 0x000fe20000000000 */
[C---:B-----5:R-:W-:Y:S01]  /*21d0*/  FMUL R24, R44.reuse, R24 ;  /* 0x000000182c187220 */ /* 0x060fe20000400000 */
[----:B------:R-:W-:Y:S01]  /*21e0*/  FMUL R25, R44, R25 ;  /* 0x000000192c197220 */ /* 0x000fe20000400000 */
[----:B------:R-:W-:Y:S02]  /*21f0*/  F2FP.F16.E4M3.UNPACK_B R29, R33 ;  /* 0x00000021ff1d723e */ /* 0x000fe400020006ff */
[----:B-1----:R-:W-:Y:S02]  /*2200*/  SEL R36, R56, R55, !P6 ;  /* 0x0000003738247207 */ /* 0x002fe40007000000 */
[----:B--2---:R-:W-:Y:S01]  /*2210*/  SEL R37, R54, R53, !P6 ;  /* 0x0000003536257207 */ /* 0x004fe20007000000 */
[C---:B---3--:R-:W-:Y:S01]  /*2220*/  FMUL R26, R45.reuse, R26 ;  /* 0x0000001a2d1a7220 */ /* 0x048fe20000400000 */
[----:B------:R-:W-:Y:S01]  /*2230*/  FMUL R27, R45, R27 ;  /* 0x0000001b2d1b7220 */ /* 0x000fe20000400000 */
[----:B------:R-:W-:-:S02]  /*2240*/  SEL R38, R49, R48, !P6 ;  /* 0x0000003031267207 */ /* 0x000fc40007000000 */
[----:B----4-:R-:W-:Y:S01]  /*2250*/  SEL R39, R47, R46, !P6 ;  /* 0x0000002e2f277207 */ /* 0x010fe20007000000 */
[C---:B------:R-:W-:Y:S01]  /*2260*/  FMUL R20, R44.reuse, R20 ;  /* 0x000000142c147220 */ /* 0x040fe20000400000 */
[----:B------:R-:W-:Y:S01]  /*2270*/  FMUL R21, R44, R21 ;  /* 0x000000152c157220 */ /* 0x000fe20000400000 */
[C---:B------:R-:W-:Y:S01]  /*2280*/  FMUL R22, R45.reuse, R22 ;  /* 0x000000162d167220 */ /* 0x040fe20000400000 */
[----:B------:R-:W-:-:S03]  /*2290*/  FMUL R23, R45, R23 ;  /* 0x000000172d177220 */ /* 0x000fc60000400000 */
[----:B------:R-:W-:Y:S01]  /*22a0*/  HMMA.16816.F32 R24, R36, R28, R24 ;  /* 0x0000001c2418723c */ /* 0x000fe20000001818 */
[----:B------:R-:W-:Y:S02]  /*22b0*/  F2FP.F16.E4M3.UNPACK_B R28, R34 ;  /* 0x00000022ff1c723e */ /* 0x000fe400020006ff */
[----:B------:R-:W-:-:S07]  /*22c0*/  F2FP.F16.E4M3.UNPACK_B R29, R35 ;  /* 0x00000023ff1d723e */ /* 0x000fce00020006ff */
[----:B------:R-:W-:Y:S01]  /*22d0*/  HMMA.16816.F32 R20, R36, R28, R20 ;  /* 0x0000001c2414723c */ /* 0x000fe20000001814 */
[----:B------:R-:W0:Y:S01]  /*22e0*/  LDSM.16.M88.4 R28, [R90+0xa00] ;  /* 0x000a00005a1c783b */ /* 0x000e220000000200 */
[C---:B------:R-:W-:Y:S01]  /*22f0*/  FMUL R16, R44.reuse, R16 ;  /* 0x000000102c107220 */ /* 0x040fe20000400000 */
[C---:B------:R-:W-:Y:S01]  /*2300*/  FMUL R17, R44.reuse, R17 ;  /* 0x000000112c117220 */ /* 0x040fe20000400000 */
[C---:B------:R-:W-:Y:S01]  /*2310*/  FMUL R18, R45.reuse, R18 ;  /* 0x000000122d127220 */ /* 0x040fe20000400000 */
[----:B------:R-:W-:Y:S01]  /*2320*/  FMUL R19, R45, R19 ;  /* 0x000000132d137220 */ /* 0x000fe20000400000 */
[----:B------:R-:W-:Y:S01]  /*2330*/  FADD R51, R51, R58 ;  /* 0x0000003a33337221 */ /* 0x000fe20000000000 */
[C---:B------:R-:W-:Y:S01]  /*2340*/  FMUL R12, R44.reuse, R12 ;  /* 0x0000000c2c0c7220 */ /* 0x040fe20000400000 */
[----:B------:R-:W-:Y:S01]  /*2350*/  FMUL R13, R44, R13 ;  /* 0x0000000d2c0d7220 */ /* 0x000fe20000400000 */
[C---:B------:R-:W-:Y:S01]  /*2360*/  FMUL R14, R45.reuse, R14 ;  /* 0x0000000e2d0e7220 */ /* 0x040fe20000400000 */
[----:B------:R-:W-:Y:S01]  /*2370*/  FMUL R15, R45, R15 ;  /* 0x0000000f2d0f7220 */ /* 0x000fe20000400000 */
[----:B------:R-:W-:Y:S01]  /*2380*/  FADD R57, R52, R57 ;  /* 0x0000003934397221 */ /* 0x000fe20000000000 */
[----:B------:R-:W-:Y:S01]  /*2390*/  FADD R50, R50, R51 ;  /* 0x0000003332327221 */ /* 0x000fe20000000000 */
[----:B0-----:R-:W-:-:S02]  /*23a0*/  F2FP.F16.E4M3.UNPACK_B R40, R28 ;  /* 0x0000001cff28723e */ /* 0x001fc400020006ff */
[----:B------:R-:W-:-:S07]  /*23b0*/  F2FP.F16.E4M3.UNPACK_B R41, R29 ;  /* 0x0000001dff29723e */ /* 0x000fce00020006ff */
[----:B------:R-:W-:Y:S01]  /*23c0*/  HMMA.16816.F32 R16, R36, R40, R16 ;  /* 0x000000282410723c */ /* 0x000fe20000001810 */
[----:B------:R-:W-:Y:S02]  /*23d0*/  F2FP.F16.E4M3.UNPACK_B R40, R30 ;  /* 0x0000001eff28723e */ /* 0x000fe400020006ff */
[----:B------:R-:W-:-:S07]  /*23e0*/  F2FP.F16.E4M3.UNPACK_B R41, R31 ;  /* 0x0000001fff29723e */ /* 0x000fce00020006ff */
[----:B------:R-:W-:Y:S01]  /*23f0*/  HMMA.16816.F32 R12, R36, R40, R12 ;  /* 0x00000028240c723c */ /* 0x000fe2000000180c */
[----:B------:R-:W0:Y:S04]  /*2400*/  SHFL.BFLY PT, R40, R57, 0x2, 0x1f ;  /* 0x0c401f0039287f89 */ /* 0x000e2800000e0000 */
[----:B------:R-:W1:Y:S01]  /*2410*/  SHFL.BFLY PT, R41, R50, 0x2, 0x1f ;  /* 0x0c401f0032297f89 */ /* 0x000e6200000e0000 */
[----:B------:R-:W-:Y:S02]  /*2420*/  SEL R36, R55, R56, !P6 ;  /* 0x0000003837247207 */ /* 0x000fe40007000000 */
[----:B------:R-:W-:Y:S02]  /*2430*/  SEL R37, R53, R54, !P6 ;  /* 0x0000003635257207 */ /* 0x000fe40007000000 */
[----:B------:R-:W-:-:S02]  /*2440*/  SEL R38, R48, R49, !P6 ;  /* 0x0000003130267207 */ /* 0x000fc40007000000 */
[----:B------:R-:W-:Y:S02]  /*2450*/  SEL R39, R46, R47, !P6 ;  /* 0x0000002f2e277207 */ /* 0x000fe40007000000 */
[----:B------:R-:W-:Y:S02]  /*2460*/  F2FP.F16.E4M3.UNPACK_B R32, R32.H1 ;  /* 0x00000020ff20723e */ /* 0x000fe400030006ff */
[----:B------:R-:W-:Y:S01]  /*2470*/  F2FP.F16.E4M3.UNPACK_B R33, R33.H1 ;  /* 0x00000021ff21723e */ /* 0x000fe200030006ff */
[----:B------:R-:W-:Y:S01]  /*2480*/  UIADD3 UR5, UP0, UPT, UR5, 0x20, URZ ;  /* 0x0000002005057890 */ /* 0x000fe2000ff1e0ff */
[----:B------:R-:W-:Y:S02]  /*2490*/  F2FP.F16.E4M3.UNPACK_B R28, R28.H1 ;  /* 0x0000001cff1c723e */ /* 0x000fe400030006ff */
[----:B------:R-:W-:Y:S01]  /*24a0*/  F2FP.F16.E4M3.UNPACK_B R29, R29.H1 ;  /* 0x0000001dff1d723e */ /* 0x000fe200030006ff */
[----:B0-----:R-:W-:Y:S01]  /*24b0*/  FADD R40, R57, R40 ;  /* 0x0000002839287221 */ /* 0x001fe20000000000 */
[----:B-1----:R-:W-:Y:S01]  /*24c0*/  FADD R41, R50, R41 ;  /* 0x0000002932297221 */ /* 0x002fe20000000000 */
[----:B------:R-:W-:Y:S03]  /*24d0*/  HMMA.16816.F32 R24, R36, R32, R24 ;  /* 0x000000202418723c */ /* 0x000fe60000001818 */
[----:B------:R-:W0:Y:S01]  /*24e0*/  SHFL.BFLY PT, R33, R40, 0x1, 0x1f ;  /* 0x0c201f0028217f89 */ /* 0x000e2200000e0000 */
[----:B------:R-:W-:-:S03]  /*24f0*/  UIADD3.X UR6, UPT, UPT, URZ, UR6, URZ, UP0, !UPT ;  /* 0x00000006ff067290 */ /* 0x000fc600087fe4ff */
[----:B------:R-:W1:Y:S01]  /*2500*/  SHFL.BFLY PT, R32, R41, 0x1, 0x1f ;  /* 0x0c201f0029207f89 */ /* 0x000e6200000e0000 */
[----:B------:R-:W-:Y:S01]  /*2510*/  ISETP.LE.U32.AND P0, PT, R2, UR5, PT ;  /* 0x0000000502007c0c */ /* 0x000fe2000bf03070 */
[----:B------:R-:W-:Y:S01]  /*2520*/  HMMA.16816.F32 R16, R36, R28, R16 ;  /* 0x0000001c2410723c */ /* 0x000fe20000001810 */
[----:B------:R-:W-:-:S05]  /*2530*/  IMAD.U32 R28, RZ, RZ, UR6 ;  /* 0x00000006ff1c7e24 */ /* 0x000fca000f8e00ff */
[----:B------:R-:W-:Y:S02]  /*2540*/  ISETP.GE.U32.AND.EX P0, PT, R28, RZ, PT, P0 ;  /* 0x000000ff1c00720c */ /* 0x000fe40003f06100 */
[----:B------:R-:W-:Y:S02]  /*2550*/  F2FP.F16.E4M3.UNPACK_B R34, R34.H1 ;  /* 0x00000022ff22723e */ /* 0x000fe400030006ff */
[----:B------:R-:W-:Y:S02]  /*2560*/  F2FP.F16.E4M3.UNPACK_B R35, R35.H1 ;  /* 0x00000023ff23723e */ /* 0x000fe400030006ff */
[----:B------:R-:W-:Y:S02]  /*2570*/  F2FP.F16.E4M3.UNPACK_B R30, R30.H1 ;  /* 0x0000001eff1e723e */ /* 0x000fe400030006ff */
[----:B------:R-:W-:Y:S01]  /*2580*/  F2FP.F16.E4M3.UNPACK_B R31, R31.H1 ;  /* 0x0000001fff1f723e */ /* 0x000fe200030006ff */
[----:B------:R-:W-:Y:S01]  /*2590*/  ULEA UR4, UR11, UR4, 0x5 ;  /* 0x000000040b047291 */ /* 0x000fe2000f8e28ff */
[----:B0-----:R-:W-:Y:S01]  /*25a0*/  FADD R33, R40, R33 ;  /* 0x0000002128217221 */ /* 0x001fe20000000000 */
[----:B------:R-:W-:Y:S01]  /*25b0*/  HMMA.16816.F32 R20, R36, R34, R20 ;  /* 0x000000222414723c */ /* 0x000fe20000001814 */
[----:B-1----:R-:W-:-:S02]  /*25c0*/  FADD R32, R41, R32 ;  /* 0x0000002029207221 */ /* 0x002fc40000000000 */
[----:B------:R-:W-:Y:S01]  /*25d0*/  FFMA R95, R44, R95, R33 ;  /* 0x0000005f2c5f7223 */ /* 0x000fe20000000021 */
[----:B------:R-:W-:-:S04]  /*25e0*/  IMAD R87, R61, 0x20, R87 ;  /* 0x000000203d577824 */ /* 0x000fc800078e0257 */
[----:B------:R-:W-:Y:S01]  /*25f0*/  HMMA.16816.F32 R12, R36, R30, R12 ;  /* 0x0000001e240c723c */ /* 0x000fe2000000180c */
[----:B------:R-:W-:Y:S01]  /*2600*/  FFMA R94, R45, R94, R32 ;  /* 0x0000005e2d5e7223 */ /* 0x000fe20000000020 */
[----:B------:R-:W-:Y:S02]  /*2610*/  IMAD.MOV.U32 R97, RZ, RZ, R42 ;  /* 0x000000ffff617224 */ /* 0x000fe400078e002a */
[----:B------:R-:W-:Y:S01]  /*2620*/  IMAD.MOV.U32 R96, RZ, RZ, R43 ;  /* 0x000000ffff607224 */ /* 0x000fe200078e002b */
[----:B------:R-:W-:-:S15]  /*2630*/  @!P0 BRA `(.L_x_1) ;  /* 0xffffffe400e08947 */ /* 0x000fde000383ffff */
.L_x_0:
[----:B------:R-:W0:Y:S01]  /*2640*/  S2R R4, SR_TID.X ;  /* 0x0000000000047919 */ /* 0x000e220000002100 */
[----:B------:R-:W1:Y:S01]  /*2650*/  S2UR UR5, SR_CgaCtaId ;  /* 0x00000000000579c3 */ /* 0x000e620000008800 */
[----:B------:R-:W-:Y:S01]  /*2660*/  UMOV UR4, 0x400 ;  /* 0x0000040000047882 */ /* 0x000fe20000000000 */
[----:B------:R-:W-:Y:S01]  /*2670*/  IMAD.MOV.U32 R39, RZ, RZ, R25 ;  /* 0x000000ffff277224 */ /* 0x000fe200078e0019 */
[----:B------:R-:W-:Y:S01]  /*2680*/  FSETP.GEU.AND P1, PT, R95, 1.175494350822287508e-38, PT ;  /* 0x008000005f00780b */ /* 0x000fe20003f2e000 */
[----:B------:R-:W-:Y:S01]  /*2690*/  IMAD.MOV.U32 R25, RZ, RZ, R23 ;  /* 0x000000ffff197224 */ /* 0x000fe200078e0017 */
[C---:B------:R-:W-:Y:S01]  /*26a0*/  FSETP.GEU.AND P2, PT, R94.reuse, 1.175494350822287508e-38, PT ;  /* 0x008000005e00780b */ /* 0x040fe20003f4e000 */
[----:B------:R-:W-:Y:S01]  /*26b0*/  IMAD.MOV.U32 R23, RZ, RZ, R13 ;  /* 0x000000ffff177224 */ /* 0x000fe200078e000d */
[C---:B------:R-:W-:Y:S01]  /*26c0*/  FSETP.GT.AND P0, PT, |R94|.reuse, 8.50705917302346158658e+37, PT ;  /* 0x7e8000005e00780b */ /* 0x040fe20003f04200 */
[----:B------:R-:W-:Y:S01]  /*26d0*/  IMAD.MOV.U32 R29, RZ, RZ, R17 ;  /* 0x000000ffff1d7224 */ /* 0x000fe200078e0011 */
[----:B------:R-:W-:Y:S01]  /*26e0*/  FSETP.GEU.AND P3, PT, |R94|, 1.175494350822287508e-38, PT ;  /* 0x008000005e00780b */ /* 0x000fe20003f6e200 */
[----:B------:R-:W-:Y:S01]  /*26f0*/  IMAD.MOV.U32 R17, RZ, RZ, R15 ;  /* 0x000000ffff117224 */ /* 0x000fe200078e000f */
[----:B------:R-:W-:Y:S01]  /*2700*/  FSEL R9, RZ, -23, P1 ;  /* 0xc1b80000ff097808 */ /* 0x000fe20000800000 */
[----:B------:R-:W-:Y:S01]  /*2710*/  IMAD.MOV.U32 R33, RZ, RZ, R21 ;  /* 0x000000ffff217224 */ /* 0x000fe200078e0015 */
[----:B------:R-:W-:Y:S01]  /*2720*/  BAR.SYNC.DEFER_BLOCKING 0x0 ;  /* 0x0000000000007b1d */ /* 0x000fe20000010000 */
[----:B------:R-:W-:-:S02]  /*2730*/  IMAD.MOV.U32 R21, RZ, RZ, R19 ;  /* 0x000000ffff157224 */ /* 0x000fc400078e0013 */
[----:B------:R-:W-:Y:S02]  /*2740*/  IMAD.MOV.U32 R19, RZ, RZ, R14 ;  /* 0x000000ffff137224 */ /* 0x000fe400078e000e */
[----:B------:R-:W-:Y:S02]  /*2750*/  IMAD.MOV.U32 R37, RZ, RZ, R27 ;  /* 0x000000ffff257224 */ /* 0x000fe400078e001b */
[----:B------:R-:W-:Y:S02]  /*2760*/  IMAD.MOV.U32 R31, RZ, RZ, R16 ;  /* 0x000000ffff1f7224 */ /* 0x000fe400078e0010 */
[----:B------:R-:W-:Y:S01]  /*2770*/  @P0 FMUL R17, R17, 0.25 ;  /* 0x3e80000011110820 */ /* 0x000fe20000400000 */
[----:B------:R-:W-:Y:S01]  /*2780*/  IMAD.MOV.U32 R27, RZ, RZ, R12 ;  /* 0x000000ffff1b7224 */ /* 0x000fe200078e000c */
[----:B------:R-:W-:Y:S01]  /*2790*/  FSEL R12, RZ, -23, P2 ;  /* 0xc1b80000ff0c7808 */ /* 0x000fe20001000000 */
[----:B-1----:R-:W-:Y:S01]  /*27a0*/  ULEA UR6, UR5, UR4, 0x18 ;  /* 0x0000000405067291 */ /* 0x002fe2000f8ec0ff */
[----:B------:R-:W-:Y:S01]  /*27b0*/  @P0 FMUL R21, R21, 0.25 ;  /* 0x3e80000015150820 */ /* 0x000fe20000400000 */
[----:B------:R-:W-:Y:S01]  /*27c0*/  @P0 FMUL R25, R25, 0.25 ;  /* 0x3e80000019190820 */ /* 0x000fe20000400000 */
[----:B------:R-:W-:Y:S01]  /*27d0*/  @P0 FMUL R19, R19, 0.25 ;  /* 0x3e80000013130820 */ /* 0x000fe20000400000 */
[----:B------:R-:W-:Y:S01]  /*27e0*/  @P0 FMUL R18, R18, 0.25 ;  /* 0x3e80000012120820 */ /* 0x000fe20000400000 */
[----:B------:R-:W-:Y:S01]  /*27f0*/  @P0 FMUL R22, R22, 0.25 ;  /* 0x3e80000016160820 */ /* 0x000fe20000400000 */
[----:B------:R-:W-:Y:S01]  /*2800*/  @P0 FMUL R37, R37, 0.25 ;  /* 0x3e80000025250820 */ /* 0x000fe20000400000 */
[----:B0-----:R-:W-:Y:S01]  /*2810*/  LOP3.LUT R3, R4, 0x8, RZ, 0xc0, !PT ;  /* 0x0000000804037812 */ /* 0x001fe200078ec0ff */
[----:B------:R-:W-:Y:S01]  /*2820*/  @P0 FMUL R26, R26, 0.25 ;  /* 0x3e8000001a1a0820 */ /* 0x000fe20000400000 */
[----:B------:R-:W-:Y:S01]  /*2830*/  LOP3.LUT R2, R4, 0x10, RZ, 0xc0, !PT ;  /* 0x0000001004027812 */ /* 0x000fe200078ec0ff */
[----:B------:R-:W-:Y:S01]  /*2840*/  @!P3 FMUL R17, R17, 16777216 ;  /* 0x4b8000001111b820 */ /* 0x000fe20000400000 */
[----:B------:R-:W-:Y:S01]  /*2850*/  LEA.HI R3, R3, UR6, RZ, 0x1f ;  /* 0x0000000603037c11 */ /* 0x000fe2000f8ff8ff */
[----:B------:R-:W-:Y:S01]  /*2860*/  @!P3 FMUL R21, R21, 16777216 ;  /* 0x4b8000001515b820 */ /* 0x000fe20000400000 */
[--C-:B------:R-:W-:Y:S01]  /*2870*/  SHF.R.S32.HI R6, RZ, 0x4, R4.reuse ;  /* 0x00000004ff067819 */ /* 0x100fe20000011404 */
[----:B------:R-:W-:Y:S01]  /*2880*/  @!P3 FMUL R25, R25, 16777216 ;  /* 0x4b8000001919b820 */ /* 0x000fe20000400000 */
[----:B------:R-:W-:Y:S01]  /*2890*/  SHF.R.S32.HI R13, RZ, 0x3, R4 ;  /* 0x00000003ff0d7819 */ /* 0x000fe20000011404 */
[----:B------:R-:W-:Y:S01]  /*28a0*/  IMAD R5, R2, 0x4, R3 ;  /* 0x0000000402057824 */ /* 0x000fe200078e0203 */
[----:B------:R-:W-:Y:S01]  /*28b0*/  SGXT R3, R6, 0x1 ;  /* 0x000000010603781a */ /* 0x000fe20000000200 */
[C---:B------:R-:W-:Y:S01]  /*28c0*/  IMAD.SHL.U32 R2, R4.reuse, 0x8, RZ ;  /* 0x0000000804027824 */ /* 0x040fe200078e00ff */
[----:B------:R-:W-:Y:S01]  /*28d0*/  LOP3.LUT R6, R4, 0x20, RZ, 0xc0, !PT ;  /* 0x0000002004067812 */ /* 0x000fe200078ec0ff */
[----:B------:R-:W-:Y:S01]  /*28e0*/  @!P3 FMUL R19, R19, 16777216 ;  /* 0x4b8000001313b820 */ /* 0x000fe20000400000 */
[----:B------:R-:W-:Y:S01]  /*28f0*/  LOP3.LUT R3, R3, 0x204, RZ, 0xc0, !PT ;  /* 0x0000020403037812 */ /* 0x000fe200078ec0ff */
[----:B------:R-:W-:Y:S01]  /*2900*/  @!P3 FMUL R18, R18, 16777216 ;  /* 0x4b8000001212b820 */ /* 0x000fe20000400000 */
[----:B------:R-:W-:Y:S01]  /*2910*/  SGXT R13, R13, 0x1 ;  /* 0x000000010d0d781a */ /* 0x000fe20000000200 */
[----:B------:R-:W-:Y:S01]  /*2920*/  @!P3 FMUL R22, R22, 16777216 ;  /* 0x4b8000001616b820 */ /* 0x000fe20000400000 */
[----:B------:R-:W-:Y:S01]  /*2930*/  LOP3.LUT R2, R2, 0x38, RZ, 0xc0, !PT ;  /* 0x0000003802027812 */ /* 0x000fe200078ec0ff */
[C---:B------:R-:W-:Y:S01]  /*2940*/  IMAD R15, R6.reuse, 0x4, R3 ;  /* 0x00000004060f7824 */ /* 0x040fe200078e0203 */
[----:B------:R-:W-:Y:S01]  /*2950*/  ISETP.NE.U32.AND P4, PT, R6, RZ, PT ;  /* 0x000000ff0600720c */ /* 0x000fe20003f85070 */
[----:B------:R-:W-:Y:S01]  /*2960*/  FMUL R6, R95, 8388608 ;  /* 0x4b0000005f067820 */ /* 0x000fe20000400000 */
[C---:B------:R-:W-:Y:S01]  /*2970*/  LOP3.LUT R13, R2.reuse, 0x140, R13, 0xf8, !PT ;  /* 0x00000140020d7812 */ /* 0x040fe200078ef80d */
[----:B------:R-:W-:-:S02]  /*2980*/  IMAD.IADD R2, R2, 0x1, R5 ;  /* 0x0000000102027824 */ /* 0x000fc400078e0205 */
[----:B------:R-:W-:Y:S01]  /*2990*/  FMUL R5, R94, 8388608 ;  /* 0x4b0000005e057820 */ /* 0x000fe20000400000 */
[----:B------:R-:W-:Y:S01]  /*29a0*/  IMAD.SHL.U32 R3, R4, 0x2, RZ ;  /* 0x0000000204037824 */ /* 0x000fe200078e00ff */
[----:B------:R-:W-:Y:S01]  /*29b0*/  FSEL R6, R6, R95, !P1 ;  /* 0x0000005f06067208 */ /* 0x000fe20004800000 */
[----:B------:R-:W-:Y:S01]  /*29c0*/  @!P3 FMUL R37, R37, 16777216 ;  /* 0x4b8000002525b820 */ /* 0x000fe20000400000 */
[----:B------:R-:W-:Y:S01]  /*29d0*/  SEL R10, RZ, 0x204, !P4 ;  /* 0x00000204ff0a7807 */ /* 0x000fe20006000000 */
[----:B------:R-:W-:Y:S01]  /*29e0*/  @!P3 FMUL R26, R26, 16777216 ;  /* 0x4b8000001a1ab820 */ /* 0x000fe20000400000 */
[----:B------:R-:W-:Y:S01]  /*29f0*/  FSEL R5, R5, R94, !P2 ;  /* 0x0000005e05057208 */ /* 0x000fe20005000000 */
[----:B------:R-:W-:Y:S02]  /*2a00*/  VIADD R7, R6, 0xc0cafb0d ;  /* 0xc0cafb0d06077836 */ /* 0x000fe40000000000 */
[----:B------:R-:W-:Y:S01]  /*2a10*/  @P0 FMUL R94, R94, 0.25 ;  /* 0x3e8000005e5e0820 */ /* 0x000fe20000400000 */
[----:B------:R-:W-:Y:S01]  /*2a20*/  LOP3.LUT R16, R13, 0x40, R4, 0x78, !PT ;  /* 0x000000400d107812 */ /* 0x000fe200078e7804 */
[----:B------:R-:W-:Y:S01]  /*2a30*/  IMAD.MOV.U32 R35, RZ, RZ, R20 ;  /* 0x000000ffff237224 */ /* 0x000fe200078e0014 */
[----:B------:R-:W-:Y:S01]  /*2a40*/  FSETP.GT.AND P1, PT, |R95|, 8.50705917302346158658e+37, PT ;  /* 0x7e8000005f00780b */ /* 0x000fe20003f24200 */
[----:B------:R-:W-:Y:S01]  /*2a50*/  VIADD R8, R5, 0xc0cafb0d ;  /* 0xc0cafb0d05087836 */ /* 0x000fe20000000000 */
[----:B------:R-:W-:Y:S01]  /*2a60*/  LOP3.LUT R11, R7, 0xff800000, RZ, 0xc0, !PT ;  /* 0xff800000070b7812 */ /* 0x000fe200078ec0ff */
[----:B------:R-:W-:Y:S01]  /*2a70*/  @!P3 FMUL R94, R94, 16777216 ;  /* 0x4b8000005e5eb820 */ /* 0x000fe20000400000 */
[----:B------:R-:W-:Y:S01]  /*2a80*/  FSETP.GEU.AND P2, PT, |R95|, 1.175494350822287508e-38, PT ;  /* 0x008000005f00780b */ /* 0x000fe20003f4e200 */
[----:B------:R-:W-:Y:S01]  /*2a90*/  IMAD.IADD R7, R15, 0x1, R16 ;  /* 0x000000010f077824 */ /* 0x000fe200078e0210 */
[----:B------:R-:W-:Y:S01]  /*2aa0*/  LOP3.LUT R14, R8, 0xff800000, RZ, 0xc0, !PT ;  /* 0xff800000080e7812 */ /* 0x000fe200078ec0ff */
[----:B------:R-:W-:Y:S01]  /*2ab0*/  IMAD.SHL.U32 R41, R4, 0x40, RZ ;  /* 0x0000004004297824 */ /* 0x000fe200078e00ff */
[----:B------:R-:W-:Y:S01]  /*2ac0*/  LOP3.LUT R8, R10, 0x3c, R3, 0x78, !PT ;  /* 0x0000003c0a087812 */ /* 0x000fe200078e7803 */
[----:B------:R-:W0:Y:S01]  /*2ad0*/  LDCU.64 UR4, c[0x0][0x3e0] ;  /* 0x00007c00ff0477ac */ /* 0x000e220008000a00 */
[----:B------:R-:W-:Y:S01]  /*2ae0*/  I2FP.F32.S32 R10, R11 ;  /* 0x0000000b000a7245 */ /* 0x000fe20000201400 */
[----:B------:R-:W-:Y:S01]  /*2af0*/  IMAD.IADD R11, R6, 0x1, -R11 ;  /* 0x00000001060b7824 */ /* 0x000fe200078e0a0b */
[----:B------:R-:W-:Y:S01]  /*2b00*/  I2FP.F32.S32 R13, R14 ;  /* 0x0000000e000d7245 */ /* 0x000fe20000201400 */
[----:B------:R-:W-:Y:S01]  /*2b10*/  @P1 FMUL R95, R95, 0.25 ;  /* 0x3e8000005f5f1820 */ /* 0x000fe20000400000 */
[----:B------:R-:W-:Y:S01]  /*2b20*/  @P1 FMUL R23, R23, 0.25 ;  /* 0x3e80000017171820 */ /* 0x000fe20000400000 */
[----:B------:R-:W-:Y:S01]  /*2b30*/  FFMA.FTZ R9, R10, 1.1920928955078125e-07, R9 ;  /* 0x340000000a097823 */ /* 0x000fe20000010009 */
[----:B------:R-:W-:Y:S01]  /*2b40*/  @P1 FMUL R27, R27, 0.25 ;  /* 0x3e8000001b1b1820 */ /* 0x000fe20000400000 */
[----:B------:R-:W-:Y:S01]  /*2b50*/  FFMA.FTZ R10, R13, 1.1920928955078125e-07, R12 ;  /* 0x340000000d0a7823 */ /* 0x000fe2000001000c */
[----:B------:R-:W-:Y:S01]  /*2b60*/  @!P2 FMUL R95, R95, 16777216 ;  /* 0x4b8000005f5fa820 */ /* 0x000fe20000400000 */
[----:B------:R-:W1:Y:S01]  /*2b70*/  MUFU.RCP R12, R94 ;  /* 0x0000005e000c7308 */ /* 0x000e620000001000 */
[----:B------:R-:W-:Y:S01]  /*2b80*/  @P1 FMUL R24, R24, 0.25 ;  /* 0x3e80000018181820 */ /* 0x000fe20000400000 */
[----:B------:R-:W-:Y:S01]  /*2b90*/  @P1 FMUL R29, R29, 0.25 ;  /* 0x3e8000001d1d1820 */ /* 0x000fe20000400000 */
[----:B------:R-:W-:Y:S01]  /*2ba0*/  @P1 FMUL R33, R33, 0.25 ;  /* 0x3e80000021211820 */ /* 0x000fe20000400000 */
[----:B------:R-:W-:Y:S01]  /*2bb0*/  @P1 FMUL R35, R35, 0.25 ;  /* 0x3e80000023231820 */ /* 0x000fe20000400000 */
[----:B------:R-:W-:Y:S01]  /*2bc0*/  @P1 FMUL R39, R39, 0.25 ;  /* 0x3e80000027271820 */ /* 0x000fe20000400000 */
[----:B------:R-:W-:Y:S01]  /*2bd0*/  @P1 FMUL R31, R31, 0.25 ;  /* 0x3e8000001f1f1820 */ /* 0x000fe20000400000 */
[----:B------:R-:W-:Y:S01]  /*2be0*/  @!P2 FMUL R23, R23, 16777216 ;  /* 0x4b8000001717a820 */ /* 0x000fe20000400000 */
[----:B------:R-:W-:Y:S01]  /*2bf0*/  @!P2 FMUL R27, R27, 16777216 ;  /* 0x4b8000001b1ba820 */ /* 0x000fe20000400000 */
[----:B------:R-:W-:Y:S01]  /*2c00*/  @!P2 FMUL R24, R24, 16777216 ;  /* 0x4b8000001818a820 */ /* 0x000fe20000400000 */
[----:B------:R-:W-:Y:S01]  /*2c10*/  @!P2 FMUL R29, R29, 16777216 ;  /* 0x4b8000001d1da820 */ /* 0x000fe20000400000 */
[----:B------:R-:W-:Y:S01]  /*2c20*/  @!P2 FMUL R33, R33, 16777216 ;  /* 0x4b8000002121a820 */ /* 0x000fe20000400000 */
[----:B------:R-:W-:Y:S01]  /*2c30*/  @!P2 FMUL R35, R35, 16777216 ;  /* 0x4b8000002323a820 */ /* 0x000fe20000400000 */
[----:B------:R-:W-:Y:S01]  /*2c40*/  @!P2 FMUL R39, R39, 16777216 ;  /* 0x4b8000002727a820 */ /* 0x000fe20000400000 */
[----:B------:R-:W-:Y:S01]  /*2c50*/  @!P2 FMUL R31, R31, 16777216 ;  /* 0x4b8000001f1fa820 */ /* 0x000fe20000400000 */
[----:B------:R-:W-:-:S02]  /*2c60*/  IMAD.IADD R14, R5, 0x1, -R14 ;  /* 0x00000001050e7824 */ /* 0x000fc400078e0a0e */
[----:B------:R-:W-:Y:S01]  /*2c70*/  FADD R11, R11, -1 ;  /* 0xbf8000000b0b7421 */ /* 0x000fe20000000000 */
[C---:B-1----:R-:W-:Y:S01]  /*2c80*/  FMUL R13, R12.reuse, R17 ;  /* 0x000000110c0d7220 */ /* 0x042fe20000400000 */
[C---:B------:R-:W-:Y:S01]  /*2c90*/  FMUL R17, R12.reuse, R21 ;  /* 0x000000150c117220 */ /* 0x040fe20000400000 */
[C---:B------:R-:W-:Y:S01]  /*2ca0*/  FMUL R21, R12.reuse, R25 ;  /* 0x000000190c157220 */ /* 0x040fe20000400000 */
[C---:B------:R-:W-:Y:S01]  /*2cb0*/  FMUL R16, R12.reuse, R19 ;  /* 0x000000130c107220 */ /* 0x040fe20000400000 */
[C---:B------:R-:W-:Y:S01]  /*2cc0*/  FMUL R20, R12.reuse, R18 ;  /* 0x000000120c147220 */ /* 0x040fe20000400000 */
[C---:B------:R-:W-:Y:S01]  /*2cd0*/  FMUL R22, R12.reuse, R22 ;  /* 0x000000160c167220 */ /* 0x040fe20000400000 */
[C---:B------:R-:W-:Y:S01]  /*2ce0*/  FMUL R25, R12.reuse, R37 ;  /* 0x000000250c197220 */ /* 0x040fe20000400000 */
[----:B------:R-:W-:Y:S01]  /*2cf0*/  FMUL R26, R12, R26 ;  /* 0x0000001a0c1a7220 */ /* 0x000fe20000400000 */
[----:B------:R-:W-:Y:S01]  /*2d00*/  FADD R14, R14, -1 ;  /* 0xbf8000000e0e7421 */ /* 0x000fe20000000000 */
[----:B------:R-:W1:Y:S01]  /*2d10*/  MUFU.RCP R12, R95 ;  /* 0x0000005f000c7308 */ /* 0x000e620000001000 */
[----:B------:R-:W-:Y:S01]  /*2d20*/  F2FP.SATFINITE.E4M3.F32.PACK_AB_MERGE_C R17, R17, R20, RZ ;  /* 0x000000141111723e */ /* 0x000fe200048070ff */
[----:B0-----:R-:W-:Y:S01]  /*2d30*/  UIMAD UR4, UR8, UR4, URZ ;  /* 0x00000004080472a4 */ /* 0x001fe2000f8e02ff */
[----:B------:R-:W-:-:S02]  /*2d40*/  F2FP.SATFINITE.E4M3.F32.PACK_AB_MERGE_C R21, R21, R22, RZ ;  /* 0x000000161515723e */ /* 0x000fc400048070ff */
[----:B------:R-:W-:Y:S02]  /*2d50*/  F2FP.SATFINITE.E4M3.F32.PACK_AB_MERGE_C R25, R25, R26, RZ ;  /* 0x0000001a1919723e */ /* 0x000fe400048070ff */
[----:B------:R-:W-:Y:S02]  /*2d60*/  LOP3.LUT R26, R21, 0xffff, RZ, 0xc0, !PT ;  /* 0x0000ffff151a7812 */ /* 0x000fe400078ec0ff */
[----:B------:R-:W-:Y:S02]  /*2d70*/  LOP3.LUT R25, R25, 0xffff, RZ, 0xc0, !PT ;  /* 0x0000ffff19197812 */ /* 0x000fe400078ec0ff */
[----:B------:R-:W-:Y:S02]  /*2d80*/  LOP3.LUT R8, R8, 0x40, R41, 0xf8, !PT ;  /* 0x0000004008087812 */ /* 0x000fe400078ef829 */
[----:B------:R-:W-:Y:S02]  /*2d90*/  PRMT R20, R25, 0x3340, R26 ;  /* 0x0000334019147816 */ /* 0x000fe4000000001a */
[----:B------:R-:W-:Y:S01]  /*2da0*/  ISETP.GE.U32.AND P1, PT, R6, 0x7f800000, PT ;  /* 0x7f8000000600780c */ /* 0x000fe20003f26070 */
        /* <DEDUP_REMOVED lines=8> */
[----:B------:R-:W-:Y:S01]  /*2e30*/  F2FP.SATFINITE.E4M3.F32.PACK_AB_MERGE_C R27, R27, R28, RZ ;  /* 0x0000001c1b1b723e */ /* 0x000fe200048070ff */
[----:B------:R-:W0:Y:S01]  /*2e40*/  LDC.64 R34, c[0x0][0x3a0] ;  /* 0x0000e800ff227b82 */ /* 0x000e220000000a00 */
[----:B------:R-:W-:-:S02]  /*2e50*/  F2FP.SATFINITE.E4M3.F32.PACK_AB_MERGE_C R23, R23, R24, RZ ;  /* 0x000000181717723e */ /* 0x000fc400048070ff */
[----:B------:R-:W-:Y:S02]  /*2e60*/  F2FP.SATFINITE.E4M3.F32.PACK_AB_MERGE_C R12, R19, R12, RZ ;  /* 0x0000000c130c723e */ /* 0x000fe400048070ff */
[----:B------:R-:W-:Y:S02]  /*2e70*/  LOP3.LUT R27, R27, 0xffff, RZ, 0xc0, !PT ;  /* 0x0000ffff1b1b7812 */ /* 0x000fe400078ec0ff */
[----:B------:R-:W-:Y:S01]  /*2e80*/  LOP3.LUT R29, R12, 0xffff, RZ, 0xc0, !PT ;  /* 0x0000ffff0c1d7812 */ /* 0x000fe200078ec0ff */
[----:B------:R-:W1:Y:S01]  /*2e90*/  LDC R28, c[0x0][0x3e8] ;  /* 0x0000fa00ff1c7b82 */ /* 0x000e620000000800 */
[----:B------:R-:W-:Y:S02]  /*2ea0*/  LOP3.LUT R24, R23, 0xffff, RZ, 0xc0, !PT ;  /* 0x0000ffff17187812 */ /* 0x000fe400078ec0ff */
[----:B------:R-:W-:Y:S02]  /*2eb0*/  LOP3.LUT R31, R17, 0xffff, RZ, 0xc0, !PT ;  /* 0x0000ffff111f7812 */ /* 0x000fe400078ec0ff */
[----:B------:R-:W-:-:S02]  /*2ec0*/  PRMT R17, R29, 0x3340, R0 ;  /* 0x000033401d117816 */ /* 0x000fc40000000000 */
[--C-:B------:R-:W-:Y:S02]  /*2ed0*/  PRMT R12, R27, 0x3340, R24.reuse ;  /* 0x000033401b0c7816 */ /* 0x100fe40000000018 */
[----:B------:R-:W-:Y:S02]  /*2ee0*/  F2FP.SATFINITE.E4M3.F32.PACK_AB_MERGE_C R19, R13, R16, RZ ;  /* 0x000000100d13723e */ /* 0x000fe400048070ff */
[----:B------:R-:W-:Y:S01]  /*2ef0*/  PRMT R21, R12, 0x5410, R17 ;  /* 0x000054100c157816 */ /* 0x000fe20000000011 */
[----:B------:R-:W-:Y:S01]  /*2f00*/  IMAD.MOV.U32 R17, RZ, RZ, 0x3dc6b27f ;  /* 0x3dc6b27fff117424 */ /* 0x000fe200078e00ff */
[----:B------:R-:W-:Y:S02]  /*2f10*/  SHF.R.U32.HI R13, RZ, 0x8, R24 ;  /* 0x00000008ff0d7819 */ /* 0x000fe40000011618 */
[----:B------:R-:W-:Y:S02]  /*2f20*/  SHF.R.U32.HI R12, RZ, 0x8, R27 ;  /* 0x00000008ff0c7819 */ /* 0x000fe4000001161b */
[----:B------:R-:W-:-:S02]  /*2f30*/  PRMT R23, R31, 0x3340, R0 ;  /* 0x000033401f177816 */ /* 0x000fc40000000000 */
[----:B------:R-:W-:Y:S02]  /*2f40*/  LOP3.LUT R13, R13, 0xffff, RZ, 0xc0, !PT ;  /* 0x0000ffff0d0d7812 */ /* 0x000fe400078ec0ff */
[----:B------:R-:W-:Y:S01]  /*2f50*/  LOP3.LUT R16, R12, 0xffff, RZ, 0xc0, !PT ;  /* 0x0000ffff0c107812 */ /* 0x000fe200078ec0ff */
[-C--:B------:R-:W-:Y:S01]  /*2f60*/  FFMA.FTZ R12, R11, R17.reuse, -0.16845393180847167969 ;  /* 0xbe2c7f300b0c7423 */ /* 0x080fe20000010011 */
[----:B------:R-:W-:Y:S02]  /*2f70*/  F2FP.SATFINITE.E4M3.F32.PACK_AB_MERGE_C R18, R15, R18, RZ ;  /* 0x000000120f12723e */ /* 0x000fe400048070ff */
[----:B------:R-:W-:Y:S01]  /*2f80*/  SHF.R.U32.HI R15, RZ, 0x8, R29 ;  /* 0x00000008ff0f7819 */ /* 0x000fe2000001161d */
[----:B------:R-:W-:Y:S01]  /*2f90*/  FFMA.FTZ R12, R11, R12, 0.1716887056827545166 ;  /* 0x3e2fcf2a0b0c7423 */ /* 0x000fe2000001000c */
[----:B------:R-:W-:Y:S02]  /*2fa0*/  PRMT R22, R20, 0x5410, R23 ;  /* 0x0000541014167816 */ /* 0x000fe40000000017 */
[----:B------:R-:W-:Y:S01]  /*2fb0*/  PRMT R20, R16, 0x3340, R13 ;  /* 0x0000334010147816 */ /* 0x000fe2000000000d */
[C---:B------:R-:W-:Y:S01]  /*2fc0*/  FFMA.FTZ R13, R14.reuse, R17, -0.16845393180847167969 ;  /* 0xbe2c7f300e0d7423 */ /* 0x040fe20000010011 */
[----:B------:R-:W-:Y:S01]  /*2fd0*/  LOP3.LUT R15, R15, 0xffff, RZ, 0xc0, !PT ;  /* 0x0000ffff0f0f7812 */ /* 0x000fe200078ec0ff */
[----:B------:R-:W-:Y:S01]  /*2fe0*/  FFMA.FTZ R12, R11, R12, -0.17900948226451873779 ;  /* 0xbe374e430b0c7423 */ /* 0x000fe2000001000c */
[----:B------:R-:W-:Y:S01]  /*2ff0*/  SHF.R.U32.HI R16, RZ, 0x8, R26 ;  /* 0x00000008ff107819 */ /* 0x000fe2000001161a */
[C---:B------:R-:W-:Y:S01]  /*3000*/  FFMA.FTZ R13, R14.reuse, R13, 0.1716887056827545166 ;  /* 0x3e2fcf2a0e0d7423 */ /* 0x040fe2000001000d */
[----:B------:R-:W-:Y:S01]  /*3010*/  PRMT R23, R15, 0x3340, R0 ;  /* 0x000033400f177816 */ /* 0x000fe20000000000 */
[C---:B------:R-:W-:Y:S01]  /*3020*/  FFMA.FTZ R12, R11.reuse, R12, 0.20512372255325317383 ;  /* 0x3e520bf40b0c7423 */ /* 0x040fe2000001000c */
[----:B------:R-:W-:Y:S01]  /*3030*/  SHF.R.U32.HI R15, RZ, 0x8, R25 ;  /* 0x00000008ff0f7819 */ /* 0x000fe20000011619 */
[----:B------:R-:W-:Y:S01]  /*3040*/  FFMA.FTZ R13, R14, R13, -0.17900948226451873779 ;  /* 0xbe374e430e0d7423 */ /* 0x000fe2000001000d */
[----:B------:R-:W-:Y:S01]  /*3050*/  SHF.R.U32.HI R17, RZ, 0x8, R31 ;  /* 0x00000008ff117819 */ /* 0x000fe2000001161f */
[----:B------:R-:W-:Y:S01]  /*3060*/  FFMA.FTZ R12, R11, R12, -0.24046532809734344482 ;  /* 0xbe763c8b0b0c7423 */ /* 0x000fe2000001000c */
[----:B------:R-:W-:Y:S01]  /*3070*/  LOP3.LUT R16, R16, 0xffff, RZ, 0xc0, !PT ;  /* 0x0000ffff10107812 */ /* 0x000fe200078ec0ff */
[C---:B------:R-:W-:Y:S01]  /*3080*/  FFMA.FTZ R13, R14.reuse, R13, 0.20512372255325317383 ;  /* 0x3e520bf40e0d7423 */ /* 0x040fe2000001000d */
[----:B------:R-:W-:Y:S01]  /*3090*/  LOP3.LUT R15, R15, 0xffff, RZ, 0xc0, !PT ;  /* 0x0000ffff0f0f7812 */ /* 0x000fe200078ec0ff */
[----:B------:R-:W-:Y:S01]  /*30a0*/  FFMA.FTZ R12, R11, R12, 0.28857114911079406738 ;  /* 0x3e93bf990b0c7423 */ /* 0x000fe2000001000c */
[----:B------:R-:W-:Y:S01]  /*30b0*/  LOP3.LUT R17, R17, 0xffff, RZ, 0xc0, !PT ;  /* 0x0000ffff11117812 */ /* 0x000fe200078ec0ff */
[C---:B------:R-:W-:Y:S01]  /*30c0*/  FFMA.FTZ R13, R14.reuse, R13, -0.24046532809734344482 ;  /* 0xbe763c8b0e0d7423 */ /* 0x040fe2000001000d */
[----:B------:R-:W-:Y:S01]  /*30d0*/  PRMT R15, R15, 0x3340, R16 ;  /* 0x000033400f0f7816 */ /* 0x000fe20000000010 */
[----:B------:R-:W-:Y:S01]  /*30e0*/  FFMA.FTZ R12, R11, R12, -0.36067417263984680176 ;  /* 0xbeb8aa490b0c7423 */ /* 0x000fe2000001000c */
[----:B------:R-:W-:Y:S01]  /*30f0*/  PRMT R16, R17, 0x3340, R0 ;  /* 0x0000334011107816 */ /* 0x000fe20000000000 */
[----:B------:R-:W-:Y:S01]  /*3100*/  FFMA.FTZ R13, R14, R13, 0.28857114911079406738 ;  /* 0x3e93bf990e0d7423 */ /* 0x000fe2000001000d */
[----:B------:R-:W-:Y:S01]  /*3110*/  LOP3.LUT R18, R18, 0xffff, RZ, 0xc0, !PT ;  /* 0x0000ffff12127812 */ /* 0x000fe200078ec0ff */
[----:B------:R-:W-:Y:S01]  /*3120*/  FFMA.FTZ R12, R11, R12, 0.48089820146560668945 ;  /* 0x3ef6384a0b0c7423 */ /* 0x000fe2000001000c */
[----:B------:R-:W-:Y:S01]  /*3130*/  PRMT R23, R20, 0x5410, R23 ;  /* 0x0000541014177816 */ /* 0x000fe20000000017 */
[C---:B------:R-:W-:Y:S01]  /*3140*/  FFMA.FTZ R13, R14.reuse, R13, -0.36067417263984680176 ;  /* 0xbeb8aa490e0d7423 */ /* 0x040fe2000001000d */
[----:B------:R-:W-:Y:S01]  /*3150*/  PRMT R16, R15, 0x5410, R16 ;  /* 0x000054100f107816 */ /* 0x000fe20000000010 */
[----:B------:R-:W-:Y:S01]  /*3160*/  FFMA.FTZ R12, R11, R12, -0.72134751081466674805 ;  /* 0xbf38aa3b0b0c7423 */ /* 0x000fe2000001000c */
[----:B------:R-:W-:Y:S01]  /*3170*/  LOP3.LUT R19, R19, 0xffff, RZ, 0xc0, !PT ;  /* 0x0000ffff13137812 */ /* 0x000fe200078ec0ff */
[C---:B------:R-:W-:Y:S01]  /*3180*/  FFMA.FTZ R13, R14.reuse, R13, 0.48089820146560668945 ;  /* 0x3ef6384a0e0d7423 */ /* 0x040fe2000001000d */
[--C-:B------:R-:W-:Y:S01]  /*3190*/  PRMT R21, R21, 0x4210, R18.reuse ;  /* 0x0000421015157816 */ /* 0x100fe20000000012 */
[----:B------:R-:W-:Y:S01]  /*31a0*/  FMUL R12, R11, R12 ;  /* 0x0000000c0b0c7220 */ /* 0x000fe20000400000 */
[----:B------:R-:W-:Y:S01]  /*31b0*/  PRMT R23, R23, 0x5210, R18 ;  /* 0x0000521017177816 */ /* 0x000fe20000000012 */
[----:B------:R-:W-:Y:S01]  /*31c0*/  FFMA.FTZ R13, R14, R13, -0.72134751081466674805 ;  /* 0xbf38aa3b0e0d7423 */ /* 0x000fe2000001000d */
[--C-:B------:R-:W-:Y:S01]  /*31d0*/  PRMT R22, R22, 0x4210, R19.reuse ;  /* 0x0000421016167816 */ /* 0x100fe20000000013 */
[----:B------:R2:W-:Y:S01]  /*31e0*/  STS [R8+UR6], R21 ;  /* 0x0000001508007988 */ /* 0x0005e20008000806 */
[----:B------:R-:W-:Y:S01]  /*31f0*/  PRMT R16, R16, 0x5210, R19 ;  /* 0x0000521010107816 */ /* 0x000fe20000000013 */
[----:B------:R-:W-:Y:S01]  /*3200*/  FMUL R13, R14, R13 ;  /* 0x0000000d0e0d7220 */ /* 0x000fe20000400000 */
[----:B------:R-:W-:Y:S01]  /*3210*/  LOP3.LUT R15, R8, 0x40, RZ, 0x3c, !PT ;  /* 0x00000040080f7812 */ /* 0x000fe200078e3cff */
[----:B------:R1:W-:Y:S01]  /*3220*/  STS [R8+UR6+0x80], R23 ;  /* 0x0000801708007988 */ /* 0x0003e20008000806 */
[----:B------:R-:W3:Y:S01]  /*3230*/  LDC.64 R18, c[0x0][0x398] ;  /* 0x0000e600ff127b82 */ /* 0x000ee20000000a00 */
[C---:B------:R-:W-:Y:S01]  /*3240*/  FMUL R13, R14.reuse, R13 ;  /* 0x0000000d0e0d7220 */ /* 0x040fe20000400000 */
[----:B------:R-:W-:Y:S01]  /*3250*/  FMUL R12, R11, R12 ;  /* 0x0000000c0b0c7220 */ /* 0x000fe20000400000 */
[----:B------:R-:W-:Y:S01]  /*3260*/  STS [R15+UR6+0x100], R22 ;  /* 0x000100160f007988 */ /* 0x000fe20008000806 */
[----:B------:R-:W-:Y:S01]  /*3270*/  ISETP.GE.U32.AND P3, PT, R5, 0x7f800000, PT ;  /* 0x7f8000000500780c */ /* 0x000fe20003f66070 */
[----:B------:R-:W-:Y:S01]  /*3280*/  FFMA.FTZ R13, R14, 1.4426950216293334961, R13 ;  /* 0x3fb8aa3b0e0d7823 */ /* 0x000fe2000001000d */
[----:B------:R-:W-:Y:S01]  /*3290*/  FFMA.FTZ R12, R11, 1.4426950216293334961, R12 ;  /* 0x3fb8aa3b0b0c7823 */ /* 0x000fe2000001000c */
[----:B------:R3:W-:Y:S01]  /*32a0*/  STS [R15+UR6+0x180], R16 ;  /* 0x000180100f007988 */ /* 0x0007e20008000806 */
[----:B------:R-:W-:Y:S01]  /*32b0*/  SHF.R.U32.HI R11, RZ, 0x5, R4 ;  /* 0x00000005ff0b7819 */ /* 0x000fe20000011604 */
[----:B--2---:R-:W-:Y:S01]  /*32c0*/  FADD R21, R10, R13 ;  /* 0x0000000d0a157221 */ /* 0x004fe20000000000 */
[----:B------:R-:W-:Y:S01]  /*32d0*/  LOP3.LUT R10, R7, 0x4, RZ, 0x3c, !PT ;  /* 0x00000004070a7812 */ /* 0x000fe200078e3cff */
[----:B------:R-:W-:Y:S01]  /*32e0*/  BAR.SYNC.DEFER_BLOCKING 0x0 ;  /* 0x0000000000007b1d */ /* 0x000fe20000010000 */
[----:B------:R-:W-:Y:S01]  /*32f0*/  SGXT.U32 R11, R11, 0x2 ;  /* 0x000000020b0b781a */ /* 0x000fe20000000000 */
[----:B------:R-:W-:Y:S01]  /*3300*/  FADD R20, R9, R12 ;  /* 0x0000000c09147221 */ /* 0x000fe20000000000 */
[----:B------:R-:W-:Y:S01]  /*3310*/  @P1 IMAD.MOV.U32 R9, RZ, RZ, 0x7f800000 ;  /* 0x7f800000ff091424 */ /* 0x000fe200078e00ff */
[----:B------:R-:W-:-:S02]  /*3320*/  FSETP.NEU.AND P0, PT, R6, RZ, PT ;  /* 0x000000ff0600720b */ /* 0x000fc40003f0d000 */
[-C--:B-1----:R-:W-:Y:S02]  /*3330*/  IMAD R8, R11, R28.reuse, RZ ;  /* 0x0000001c0b087224 */ /* 0x082fe400078e02ff */
[----:B------:R-:W-:Y:S01]  /*3340*/  @P1 FFMA.FTZ R20, R6, R9, +INF ;  /* 0x7f80000006141423 */ /* 0x000fe20000010009 */
[----:B------:R-:W-:Y:S01]  /*3350*/  IMAD R9, R0, UR5, RZ ;  /* 0x0000000500097c24 */ /* 0x000fe2000f8e02ff */
[C---:B------:R-:W-:Y:S01]  /*3360*/  LEA.HI R11, R4.reuse, 0x1c, RZ, 0x1b ;  /* 0x0000001c040b7811 */ /* 0x040fe200078fd8ff */
[----:B------:R-:W-:Y:S01]  /*3370*/  USHF.R.S32.HI UR5, URZ, 0x1f, UR4 ;  /* 0x0000001fff057899 */ /* 0x000fe20008011404 */
[----:B------:R-:W-:Y:S02]  /*3380*/  LOP3.LUT P1, RZ, R4, 0x60, RZ, 0xc0, !PT ;  /* 0x0000006004ff7812 */ /* 0x000fe4000782c0ff */
[----:B---3--:R-:W-:Y:S01]  /*3390*/  IADD3 R16, P2, P4, R9, UR4, R18 ;  /* 0x0000000409107c10 */ /* 0x008fe2000fc5e012 */
[----:B------:R-:W-:Y:S01]  /*33a0*/  IMAD R6, R11, R28, RZ ;  /* 0x0000001c0b067224 */ /* 0x000fe200078e02ff */
[----:B------:R-:W-:Y:S01]  /*33b0*/  SHF.R.S32.HI R4, RZ, 0x1f, R9 ;  /* 0x0000001fff047819 */ /* 0x000fe20000011409 */
[----:B------:R-:W1:Y:S01]  /*33c0*/  LDCU UR4, c[0x0][0x3ec] ;  /* 0x00007d80ff0477ac */ /* 0x000e620008000800 */
[----:B------:R-:W-:-:S02]  /*33d0*/  LOP3.LUT R3, R3, 0x78, RZ, 0xc0, !PT ;  /* 0x0000007803037812 */ /* 0x000fc400078ec0ff */
[----:B------:R-:W-:Y:S02]  /*33e0*/  IADD3.X R26, PT, PT, R4, UR5, R19, P2, P4 ;  /* 0x00000005041a7c10 */ /* 0x000fe400097e8413 */
[C---:B------:R-:W-:Y:S02]  /*33f0*/  IADD3 R18, P4, PT, R6.reuse, R16, RZ ;  /* 0x0000001006127210 */ /* 0x040fe40007f9e0ff */
[----:B------:R-:W-:Y:S01]  /*3400*/  FSETP.NEU.AND P2, PT, R5, RZ, PT ;  /* 0x000000ff0500720b */ /* 0x000fe20003f4d000 */
[----:B------:R2:W3:Y:S01]  /*3410*/  LDS R24, [R7+UR6] ;  /* 0x0000000607187984 */ /* 0x0004e20008000800 */
[----:B------:R-:W-:-:S03]  /*3420*/  LEA.HI.X.SX32 R19, R6, R26, 0x1, P4 ;  /* 0x0000001a06137211 */ /* 0x000fc600020f0eff */
[----:B------:R4:W5:Y:S01]  /*3430*/  LDS R22, [R10+UR6] ;  /* 0x000000060a167984 */ /* 0x0009620008000800 */
[----:B--2---:R-:W-:Y:S01]  /*3440*/  IMAD R7, R28, 0x4, R8 ;  /* 0x000000041c077824 */ /* 0x004fe200078e0208 */
[----:B-1----:R-:W-:-:S03]  /*3450*/  UIMAD UR4, UR8, UR4, URZ ;  /* 0x00000004080472a4 */ /* 0x002fc6000f8e02ff */
[C---:B------:R-:W-:Y:S01]  /*3460*/  IMAD R9, R28.reuse, 0x4, R7 ;  /* 0x000000041c097824 */ /* 0x040fe200078e0207 */
[C---:B------:R-:W-:Y:S01]  /*3470*/  IADD3 R6, P4, PT, R7.reuse, R16, RZ ;  /* 0x0000001007067210 */ /* 0x040fe20007f9e0ff */
[----:B----4-:R-:W-:Y:S01]  /*3480*/  @P3 IMAD.MOV.U32 R10, RZ, RZ, 0x7f800000 ;  /* 0x7f800000ff0a3424 */ /* 0x010fe200078e00ff */
[----:B------:R-:W-:Y:S01]  /*3490*/  USHF.L.U32 UR7, UR4, 0x2, URZ ;  /* 0x0000000204077899 */ /* 0x000fe200080006ff */
[----:B------:R-:W-:Y:S01]  /*34a0*/  IMAD R11, R28, 0x4, R9 ;  /* 0x000000041c0b7824 */ /* 0x000fe200078e0209 */
[----:B------:R-:W-:Y:S01]  /*34b0*/  LEA.HI.X.SX32 R7, R7, R26, 0x1, P4 ;  /* 0x0000001a07077211 */ /* 0x000fe200020f0eff */
[----:B------:R-:W-:Y:S01]  /*34c0*/  @P3 FFMA.FTZ R21, R5, R10, +INF ;  /* 0x7f80000005153423 */ /* 0x000fe2000001000a */
[-C--:B------:R-:W-:Y:S01]  /*34d0*/  IADD3 R4, P3, PT, R8, R16.reuse, RZ ;  /* 0x0000001008047210 */ /* 0x080fe20007f7e0ff */
[----:B------:R-:W-:Y:S01]  /*34e0*/  IMAD R13, R28, 0x4, R11 ;  /* 0x000000041c0d7824 */ /* 0x000fe200078e020b */
[----:B------:R-:W-:Y:S01]  /*34f0*/  IADD3 R10, P4, PT, R11, R16, RZ ;  /* 0x000000100b0a7210 */ /* 0x000fe20007f9e0ff */
[----:B------:R-:W-:Y:S01]  /*3500*/  UIMAD.WIDE UR4, UR4, 0x4, URZ ;  /* 0x00000004040478a5 */ /* 0x000fe2000f8e02ff */
[----:B------:R-:W-:Y:S01]  /*3510*/  LEA.HI.X.SX32 R5, R8, R26, 0x1, P3 ;  /* 0x0000001a08057211 */ /* 0x000fe200018f0eff */
[----:B------:R-:W-:Y:S01]  /*3520*/  IMAD R15, R28, 0x4, R13 ;  /* 0x000000041c0f7824 */ /* 0x000fe200078e020d */
[----:B------:R-:W-:-:S02]  /*3530*/  IADD3 R8, P3, PT, R9, R16, RZ ;  /* 0x0000001009087210 */ /* 0x000fc40007f7e0ff */
[-C--:B------:R-:W-:Y:S01]  /*3540*/  LEA.HI.X.SX32 R11, R11, R26.reuse, 0x1, P4 ;  /* 0x0000001a0b0b7211 */ /* 0x080fe200020f0eff */
[----:B------:R-:W-:Y:S01]  /*3550*/  IMAD R17, R28, 0x4, R15 ;  /* 0x000000041c117824 */ /* 0x000fe200078e020f */
[----:B------:R-:W-:Y:S02]  /*3560*/  LEA.HI.X.SX32 R9, R9, R26, 0x1, P3 ;  /* 0x0000001a09097211 */ /* 0x000fe400018f0eff */
[-C--:B------:R-:W-:Y:S02]  /*3570*/  IADD3 R12, P3, PT, R13, R16.reuse, RZ ;  /* 0x000000100d0c7210 */ /* 0x080fe40007f7e0ff */
[-C--:B------:R-:W-:Y:S02]  /*3580*/  IADD3 R14, P4, PT, R15, R16.reuse, RZ ;  /* 0x000000100f0e7210 */ /* 0x080fe40007f9e0ff */
[----:B------:R-:W-:Y:S02]  /*3590*/  IADD3 R16, P5, PT, R17, R16, RZ ;  /* 0x0000001011107210 */ /* 0x000fe40007fbe0ff */
[----:B------:R-:W-:-:S02]  /*35a0*/  LEA.HI.X.SX32 R13, R13, R26, 0x1, P3 ;  /* 0x0000001a0d0d7211 */ /* 0x000fc400018f0eff */
[----:B------:R-:W-:Y:S02]  /*35b0*/  LEA.HI.X.SX32 R15, R15, R26, 0x1, P4 ;  /* 0x0000001a0f0f7211 */ /* 0x000fe400020f0eff */
[C---:B---3--:R-:W-:Y:S02]  /*35c0*/  PRMT R23, R24.reuse, 0x7770, RZ ;  /* 0x0000777018177816 */ /* 0x048fe400000000ff */
[----:B------:R-:W-:Y:S02]  /*35d0*/  PRMT R27, R24, 0x7771, RZ ;  /* 0x00007771181b7816 */ /* 0x000fe400000000ff */
[C---:B-----5:R-:W-:Y:S01]  /*35e0*/  PRMT R25, R22.reuse, 0x7770, RZ ;  /* 0x0000777016197816 */ /* 0x060fe200000000ff */
[----:B------:R1:W-:Y:S01]  /*35f0*/  STG.E.U8 desc[UR12][R4.64], R23 ;  /* 0x0000001704007986 */ /* 0x0003e2000c10110c */
[----:B------:R-:W-:Y:S02]  /*3600*/  PRMT R29, R22, 0x7771, RZ ;  /* 0x00007771161d7816 */ /* 0x000fe400000000ff */
[----:B------:R-:W-:Y:S01]  /*3610*/  PRMT R31, R24, 0x7772, RZ ;  /* 0x00007772181f7816 */ /* 0x000fe200000000ff */
[----:B------:R2:W-:Y:S01]  /*3620*/  STG.E.U8 desc[UR12][R6.64], R25 ;  /* 0x0000001906007986 */ /* 0x0005e2000c10110c */
[----:B------:R-:W-:-:S02]  /*3630*/  PRMT R33, R22, 0x7772, RZ ;  /* 0x0000777216217816 */ /* 0x000fc400000000ff */
[----:B------:R-:W-:Y:S01]  /*3640*/  LEA.HI.X.SX32 R17, R17, R26, 0x1, P5 ;  /* 0x0000001a11117211 */ /* 0x000fe200028f0eff */
[----:B------:R3:W-:Y:S01]  /*3650*/  STG.E.U8 desc[UR12][R8.64], R27 ;  /* 0x0000001b08007986 */ /* 0x0007e2000c10110c */
[----:B-1----:R-:W-:-:S03]  /*3660*/  PRMT R23, R24, 0x7773, RZ ;  /* 0x0000777318177816 */ /* 0x002fc600000000ff */
[----:B------:R3:W-:Y:S01]  /*3670*/  STG.E.U8 desc[UR12][R10.64], R29 ;  /* 0x0000001d0a007986 */ /* 0x0007e2000c10110c */
[----:B------:R-:W-:Y:S02]  /*3680*/  FSEL R5, R20, -INF , P0 ;  /* 0xff80000014057808 */ /* 0x000fe40000000000 */
[----:B--2---:R-:W-:Y:S01]  /*3690*/  PRMT R7, R22, 0x7773, RZ ;  /* 0x0000777316077816 */ /* 0x004fe200000000ff */
[----:B------:R3:W-:Y:S01]  /*36a0*/  STG.E.U8 desc[UR12][R12.64], R31 ;  /* 0x0000001f0c007986 */ /* 0x0007e2000c10110c */
[----:B------:R-:W-:Y:S01]  /*36b0*/  FSEL R4, R21, -INF , P2 ;  /* 0xff80000015047808 */ /* 0x000fe20001000000 */
[----:B------:R-:W-:Y:S01]  /*36c0*/  FFMA R42, R5, 0.69314718246459960938, R42 ;  /* 0x3f317218052a7823 */ /* 0x000fe2000000002a */
[C---:B------:R-:W-:Y:S01]  /*36d0*/  IMAD.SHL.U32 R5, R0.reuse, 0x4, RZ ;  /* 0x0000000400057824 */ /* 0x040fe200078e00ff */
[----:B------:R3:W-:Y:S01]  /*36e0*/  STG.E.U8 desc[UR12][R14.64], R33 ;  /* 0x000000210e007986 */ /* 0x0007e2000c10110c */
[----:B------:R-:W-:-:S04]  /*36f0*/  IMAD.HI R0, R0, 0x4, RZ ;  /* 0x0000000400007827 */ /* 0x000fc800078e02ff */
[----:B------:R-:W-:Y:S01]  /*3700*/  FFMA R43, R4, 0.69314718246459960938, R43 ;  /* 0x3f317218042b7823 */ /* 0x000fe2000000002b */
[----:B------:R3:W-:Y:S01]  /*3710*/  STG.E.U8 desc[UR12][R16.64], R23 ;  /* 0x0000001710007986 */ /* 0x0007e2000c10110c */
[----:B0-----:R-:W-:-:S03]  /*3720*/  IADD3 R4, P0, P2, R5, UR7, R34 ;  /* 0x0000000705047c10 */ /* 0x001fc6000fa1e022 */
[----:B------:R3:W-:Y:S01]  /*3730*/  STG.E.U8 desc[UR12][R18.64], R7 ;  /* 0x0000000712007986 */ /* 0x0007e2000c10110c */
[----:B------:R-:W-:Y:S01]  /*3740*/  IADD3.X R5, PT, PT, R0, UR5, R35, P0, P2 ;  /* 0x0000000500057c10 */ /* 0x000fe200087e4423 */
[----:B------:R-:W-:Y:S06]  /*3750*/  BAR.SYNC.DEFER_BLOCKING 0x0 ;  /* 0x0000000000007b1d */ /* 0x000fec0000010000 */
[----:B------:R3:W-:Y:S02]  /*3760*/  STS.64 [R3+UR6], R42 ;  /* 0x0000002a03007988 */ /* 0x0007e40008000a06 */
[----:B------:R-:W-:Y:S06]  /*3770*/  BAR.SYNC.DEFER_BLOCKING 0x0 ;  /* 0x0000000000007b1d */ /* 0x000fec0000010000 */
[----:B------:R-:W-:Y:S05]  /*3780*/  @P1 EXIT ;  /* 0x000000000000194d */ /* 0x000fea0003800000 */
[----:B---3--:R-:W0:Y:S04]  /*3790*/  LDS R3, [R2] ;  /* 0x0000000002037984 */ /* 0x008e280000000800 */
[----:B0-----:R-:W-:Y:S01]  /*37a0*/  STG.E desc[UR12][R4.64], R3 ;  /* 0x0000000304007986 */ /* 0x001fe2000c10190c */
[----:B------:R-:W-:Y:S05]  /*37b0*/  EXIT ;  /* 0x000000000000794d */ /* 0x000fea0003800000 */
.L_x_2:
[----:B------:R-:W-:-:S00]  /*37c0*/  BRA `(.L_x_2) ;  /* 0xfffffffc00fc7947 */ /* 0x000fc0000383ffff */
[----:B------:R-:W-:-:S00]  /*37d0*/  NOP ;  /* 0x0000000000007918 */ /* 0x000fc00000000000 */
        /* <DEDUP_REMOVED lines=10> */
.L_x_3:


//--------------------- .nv.global.init           --------------------------
	.section	.nv.global.init,"aw",@progbits
.nv.global.init:
	.type		_$_str,@object
	.size		_$_str,(.L_0 - _$_str)
_$_str:
        /*0000*/ 	.byte	0x5f, 0x5f, 0x43, 0x55, 0x44, 0x41, 0x5f, 0x46, 0x54, 0x5a, 0x00
.L_0:


//--------------------- .nv.shared.attn_fwd       --------------------------
	.section	.nv.shared.attn_fwd,"aw",@nobits
	.sectionflags	@""
	.align	16
	.zero		1024


//--------------------- .nv.shared.reserved.0     --------------------------
	.section	.nv.shared.reserved.0,"aw",@nobits
	.weak		__nv_reservedSMEM_offset_0_alias
	.size		__nv_reservedSMEM_offset_0_alias, 0, 64
	.other		__nv_reservedSMEM_offset_0_alias,@"STO_CUDA_RESERVED_SHARED STV_DEFAULT"
__nv_reservedSMEM_offset_0_alias:
	.zero		0
	.zero		64


//--------------------- .nv.constant0.attn_fwd    --------------------------
	.section	.nv.constant0.attn_fwd,"a",@progbits
	.sectionflags	@""
	.align	4
.nv.constant0.attn_fwd:
	.zero		1032


//--------------------- SYMBOLS --------------------------

	.type		.nv.reservedSmem.offset0,@object
	.size		.nv.reservedSmem.offset0,0x4
	.type		.nv.reservedSmem.cap,@object
	.size		.nv.reservedSmem.cap,0x4
